//
// Generated by NVIDIA NVVM Compiler
//
// Compiler Build ID: CL-36424714
// Cuda compilation tools, release 13.0, V13.0.88
// Based on NVVM 20.0.0
//

.version 9.0
.target sm_100
.address_size 64

	// .globl	_Z16addKernelOne2OnePKfS0_Pfi

.visible .entry _Z16addKernelOne2OnePKfS0_Pfi(
	.param .u64 .ptr .align 1 _Z16addKernelOne2OnePKfS0_Pfi_param_0,
	.param .u64 .ptr .align 1 _Z16addKernelOne2OnePKfS0_Pfi_param_1,
	.param .u64 .ptr .align 1 _Z16addKernelOne2OnePKfS0_Pfi_param_2,
	.param .u32 _Z16addKernelOne2OnePKfS0_Pfi_param_3
)
{
	.reg .pred 	%p<2>;
	.reg .b32 	%r<14>;
	.reg .b32 	%f<4>;
	.reg .b64 	%rd<11>;

	ld.param.u64 	%rd1, [_Z16addKernelOne2OnePKfS0_Pfi_param_0];
	ld.param.u64 	%rd2, [_Z16addKernelOne2OnePKfS0_Pfi_param_1];
	ld.param.u64 	%rd3, [_Z16addKernelOne2OnePKfS0_Pfi_param_2];
	ld.param.u32 	%r4, [_Z16addKernelOne2OnePKfS0_Pfi_param_3];
	mov.u32 	%r5, %ctaid.x;
	mov.u32 	%r6, %ntid.x;
	mov.u32 	%r7, %tid.x;
	mad.lo.s32 	%r1, %r5, %r6, %r7;
	mov.u32 	%r8, %ctaid.y;
	mov.u32 	%r9, %ntid.y;
	mov.u32 	%r10, %tid.y;
	mad.lo.s32 	%r11, %r8, %r9, %r10;
	max.s32 	%r12, %r1, %r11;
	setp.ge.s32 	%p1, %r12, %r4;
	@%p1 bra 	$L__BB0_2;
	cvta.to.global.u64 	%rd4, %rd1;
	cvta.to.global.u64 	%rd5, %rd2;
	cvta.to.global.u64 	%rd6, %rd3;
	mad.lo.s32 	%r13, %r4, %r11, %r1;
	mul.wide.s32 	%rd7, %r13, 4;
	add.s64 	%rd8, %rd4, %rd7;
	ld.global.f32 	%f1, [%rd8];
	add.s64 	%rd9, %rd5, %rd7;
	ld.global.f32 	%f2, [%rd9];
	add.f32 	%f3, %f1, %f2;
	add.s64 	%rd10, %rd6, %rd7;
	st.global.f32 	[%rd10], %f3;
$L__BB0_2:
	ret;

}
	// .globl	_Z12addKernelColPKfS0_Pfi
.visible .entry _Z12addKernelColPKfS0_Pfi(
	.param .u64 .ptr .align 1 _Z12addKernelColPKfS0_Pfi_param_0,
	.param .u64 .ptr .align 1 _Z12addKernelColPKfS0_Pfi_param_1,
	.param .u64 .ptr .align 1 _Z12addKernelColPKfS0_Pfi_param_2,
	.param .u32 _Z12addKernelColPKfS0_Pfi_param_3
)
{
	.reg .pred 	%p<12>;
	.reg .b32 	%r<38>;
	.reg .b32 	%f<88>;
	.reg .b64 	%rd<101>;

	ld.param.u64 	%rd4, [_Z12addKernelColPKfS0_Pfi_param_0];
	ld.param.u64 	%rd5, [_Z12addKernelColPKfS0_Pfi_param_1];
	ld.param.u64 	%rd6, [_Z12addKernelColPKfS0_Pfi_param_2];
	ld.param.u32 	%r23, [_Z12addKernelColPKfS0_Pfi_param_3];
	cvta.to.global.u64 	%rd1, %rd6;
	cvta.to.global.u64 	%rd2, %rd5;
	cvta.to.global.u64 	%rd3, %rd4;
	mov.u32 	%r24, %ctaid.x;
	mov.u32 	%r25, %ntid.x;
	mov.u32 	%r26, %tid.x;
	mad.lo.s32 	%r1, %r24, %r25, %r26;
	setp.ge.s32 	%p1, %r1, %r23;
	setp.lt.s32 	%p2, %r23, 1;
	or.pred  	%p3, %p1, %p2;
	@%p3 bra 	$L__BB1_13;
	add.s32 	%r28, %r23, -1;
	and.b32  	%r2, %r23, 15;
	setp.lt.u32 	%p4, %r28, 15;
	mov.b32 	%r34, 0;
	@%p4 bra 	$L__BB1_4;
	and.b32  	%r34, %r23, 2147483632;
	neg.s32 	%r32, %r34;
	shl.b32 	%r5, %r23, 4;
	mul.wide.u32 	%rd11, %r23, 4;
	mov.u32 	%r31, %r1;
$L__BB1_3:
	.pragma "nounroll";
	mul.wide.s32 	%rd7, %r31, 4;
	add.s64 	%rd8, %rd3, %rd7;
	ld.global.f32 	%f1, [%rd8];
	add.s64 	%rd9, %rd2, %rd7;
	ld.global.f32 	%f2, [%rd9];
	add.f32 	%f3, %f1, %f2;
	add.s64 	%rd10, %rd1, %rd7;
	st.global.f32 	[%rd10], %f3;
	add.s64 	%rd12, %rd8, %rd11;
	ld.global.f32 	%f4, [%rd12];
	add.s64 	%rd13, %rd9, %rd11;
	ld.global.f32 	%f5, [%rd13];
	add.f32 	%f6, %f4, %f5;
	add.s64 	%rd14, %rd10, %rd11;
	st.global.f32 	[%rd14], %f6;
	add.s64 	%rd15, %rd12, %rd11;
	ld.global.f32 	%f7, [%rd15];
	add.s64 	%rd16, %rd13, %rd11;
	ld.global.f32 	%f8, [%rd16];
	add.f32 	%f9, %f7, %f8;
	add.s64 	%rd17, %rd14, %rd11;
	st.global.f32 	[%rd17], %f9;
	add.s64 	%rd18, %rd15, %rd11;
	ld.global.f32 	%f10, [%rd18];
	add.s64 	%rd19, %rd16, %rd11;
	ld.global.f32 	%f11, [%rd19];
	add.f32 	%f12, %f10, %f11;
	add.s64 	%rd20, %rd17, %rd11;
	st.global.f32 	[%rd20], %f12;
	add.s64 	%rd21, %rd18, %rd11;
	ld.global.f32 	%f13, [%rd21];
	add.s64 	%rd22, %rd19, %rd11;
	ld.global.f32 	%f14, [%rd22];
	add.f32 	%f15, %f13, %f14;
	add.s64 	%rd23, %rd20, %rd11;
	st.global.f32 	[%rd23], %f15;
	add.s64 	%rd24, %rd21, %rd11;
	ld.global.f32 	%f16, [%rd24];
	add.s64 	%rd25, %rd22, %rd11;
	ld.global.f32 	%f17, [%rd25];
	add.f32 	%f18, %f16, %f17;
	add.s64 	%rd26, %rd23, %rd11;
	st.global.f32 	[%rd26], %f18;
	add.s64 	%rd27, %rd24, %rd11;
	ld.global.f32 	%f19, [%rd27];
	add.s64 	%rd28, %rd25, %rd11;
	ld.global.f32 	%f20, [%rd28];
	add.f32 	%f21, %f19, %f20;
	add.s64 	%rd29, %rd26, %rd11;
	st.global.f32 	[%rd29], %f21;
	add.s64 	%rd30, %rd27, %rd11;
	ld.global.f32 	%f22, [%rd30];
	add.s64 	%rd31, %rd28, %rd11;
	ld.global.f32 	%f23, [%rd31];
	add.f32 	%f24, %f22, %f23;
	add.s64 	%rd32, %rd29, %rd11;
	st.global.f32 	[%rd32], %f24;
	add.s64 	%rd33, %rd30, %rd11;
	ld.global.f32 	%f25, [%rd33];
	add.s64 	%rd34, %rd31, %rd11;
	ld.global.f32 	%f26, [%rd34];
	add.f32 	%f27, %f25, %f26;
	add.s64 	%rd35, %rd32, %rd11;
	st.global.f32 	[%rd35], %f27;
	add.s64 	%rd36, %rd33, %rd11;
	ld.global.f32 	%f28, [%rd36];
	add.s64 	%rd37, %rd34, %rd11;
	ld.global.f32 	%f29, [%rd37];
	add.f32 	%f30, %f28, %f29;
	add.s64 	%rd38, %rd35, %rd11;
	st.global.f32 	[%rd38], %f30;
	add.s64 	%rd39, %rd36, %rd11;
	ld.global.f32 	%f31, [%rd39];
	add.s64 	%rd40, %rd37, %rd11;
	ld.global.f32 	%f32, [%rd40];
	add.f32 	%f33, %f31, %f32;
	add.s64 	%rd41, %rd38, %rd11;
	st.global.f32 	[%rd41], %f33;
	add.s64 	%rd42, %rd39, %rd11;
	ld.global.f32 	%f34, [%rd42];
	add.s64 	%rd43, %rd40, %rd11;
	ld.global.f32 	%f35, [%rd43];
	add.f32 	%f36, %f34, %f35;
	add.s64 	%rd44, %rd41, %rd11;
	st.global.f32 	[%rd44], %f36;
	add.s64 	%rd45, %rd42, %rd11;
	ld.global.f32 	%f37, [%rd45];
	add.s64 	%rd46, %rd43, %rd11;
	ld.global.f32 	%f38, [%rd46];
	add.f32 	%f39, %f37, %f38;
	add.s64 	%rd47, %rd44, %rd11;
	st.global.f32 	[%rd47], %f39;
	add.s64 	%rd48, %rd45, %rd11;
	ld.global.f32 	%f40, [%rd48];
	add.s64 	%rd49, %rd46, %rd11;
	ld.global.f32 	%f41, [%rd49];
	add.f32 	%f42, %f40, %f41;
	add.s64 	%rd50, %rd47, %rd11;
	st.global.f32 	[%rd50], %f42;
	add.s64 	%rd51, %rd48, %rd11;
	ld.global.f32 	%f43, [%rd51];
	add.s64 	%rd52, %rd49, %rd11;
	ld.global.f32 	%f44, [%rd52];
	add.f32 	%f45, %f43, %f44;
	add.s64 	%rd53, %rd50, %rd11;
	st.global.f32 	[%rd53], %f45;
	add.s64 	%rd54, %rd51, %rd11;
	ld.global.f32 	%f46, [%rd54];
	add.s64 	%rd55, %rd52, %rd11;
	ld.global.f32 	%f47, [%rd55];
	add.f32 	%f48, %f46, %f47;
	add.s64 	%rd56, %rd53, %rd11;
	st.global.f32 	[%rd56], %f48;
	add.s32 	%r32, %r32, 16;
	add.s32 	%r31, %r31, %r5;
	setp.ne.s32 	%p5, %r32, 0;
	@%p5 bra 	$L__BB1_3;
$L__BB1_4:
	setp.eq.s32 	%p6, %r2, 0;
	@%p6 bra 	$L__BB1_13;
	and.b32  	%r11, %r23, 7;
	setp.lt.u32 	%p7, %r2, 8;
	@%p7 bra 	$L__BB1_7;
	mad.lo.s32 	%r29, %r34, %r23, %r1;
	mul.wide.s32 	%rd57, %r29, 4;
	add.s64 	%rd58, %rd3, %rd57;
	ld.global.f32 	%f49, [%rd58];
	add.s64 	%rd59, %rd2, %rd57;
	ld.global.f32 	%f50, [%rd59];
	add.f32 	%f51, %f49, %f50;
	add.s64 	%rd60, %rd1, %rd57;
	st.global.f32 	[%rd60], %f51;
	mul.wide.u32 	%rd61, %r23, 4;
	add.s64 	%rd62, %rd58, %rd61;
	ld.global.f32 	%f52, [%rd62];
	add.s64 	%rd63, %rd59, %rd61;
	ld.global.f32 	%f53, [%rd63];
	add.f32 	%f54, %f52, %f53;
	add.s64 	%rd64, %rd60, %rd61;
	st.global.f32 	[%rd64], %f54;
	add.s64 	%rd65, %rd62, %rd61;
	ld.global.f32 	%f55, [%rd65];
	add.s64 	%rd66, %rd63, %rd61;
	ld.global.f32 	%f56, [%rd66];
	add.f32 	%f57, %f55, %f56;
	add.s64 	%rd67, %rd64, %rd61;
	st.global.f32 	[%rd67], %f57;
	add.s64 	%rd68, %rd65, %rd61;
	ld.global.f32 	%f58, [%rd68];
	add.s64 	%rd69, %rd66, %rd61;
	ld.global.f32 	%f59, [%rd69];
	add.f32 	%f60, %f58, %f59;
	add.s64 	%rd70, %rd67, %rd61;
	st.global.f32 	[%rd70], %f60;
	add.s64 	%rd71, %rd68, %rd61;
	ld.global.f32 	%f61, [%rd71];
	add.s64 	%rd72, %rd69, %rd61;
	ld.global.f32 	%f62, [%rd72];
	add.f32 	%f63, %f61, %f62;
	add.s64 	%rd73, %rd70, %rd61;
	st.global.f32 	[%rd73], %f63;
	add.s64 	%rd74, %rd71, %rd61;
	ld.global.f32 	%f64, [%rd74];
	add.s64 	%rd75, %rd72, %rd61;
	ld.global.f32 	%f65, [%rd75];
	add.f32 	%f66, %f64, %f65;
	add.s64 	%rd76, %rd73, %rd61;
	st.global.f32 	[%rd76], %f66;
	add.s64 	%rd77, %rd74, %rd61;
	ld.global.f32 	%f67, [%rd77];
	add.s64 	%rd78, %rd75, %rd61;
	ld.global.f32 	%f68, [%rd78];
	add.f32 	%f69, %f67, %f68;
	add.s64 	%rd79, %rd76, %rd61;
	st.global.f32 	[%rd79], %f69;
	add.s64 	%rd80, %rd77, %rd61;
	ld.global.f32 	%f70, [%rd80];
	add.s64 	%rd81, %rd78, %rd61;
	ld.global.f32 	%f71, [%rd81];
	add.f32 	%f72, %f70, %f71;
	add.s64 	%rd82, %rd79, %rd61;
	st.global.f32 	[%rd82], %f72;
	add.s32 	%r34, %r34, 8;
$L__BB1_7:
	setp.eq.s32 	%p8, %r11, 0;
	@%p8 bra 	$L__BB1_13;
	and.b32  	%r14, %r23, 3;
	setp.lt.u32 	%p9, %r11, 4;
	@%p9 bra 	$L__BB1_10;
	mad.lo.s32 	%r30, %r34, %r23, %r1;
	mul.wide.s32 	%rd83, %r30, 4;
	add.s64 	%rd84, %rd3, %rd83;
	ld.global.f32 	%f73, [%rd84];
	add.s64 	%rd85, %rd2, %rd83;
	ld.global.f32 	%f74, [%rd85];
	add.f32 	%f75, %f73, %f74;
	add.s64 	%rd86, %rd1, %rd83;
	st.global.f32 	[%rd86], %f75;
	mul.wide.u32 	%rd87, %r23, 4;
	add.s64 	%rd88, %rd84, %rd87;
	ld.global.f32 	%f76, [%rd88];
	add.s64 	%rd89, %rd85, %rd87;
	ld.global.f32 	%f77, [%rd89];
	add.f32 	%f78, %f76, %f77;
	add.s64 	%rd90, %rd86, %rd87;
	st.global.f32 	[%rd90], %f78;
	add.s64 	%rd91, %rd88, %rd87;
	ld.global.f32 	%f79, [%rd91];
	add.s64 	%rd92, %rd89, %rd87;
	ld.global.f32 	%f80, [%rd92];
	add.f32 	%f81, %f79, %f80;
	add.s64 	%rd93, %rd90, %rd87;
	st.global.f32 	[%rd93], %f81;
	add.s64 	%rd94, %rd91, %rd87;
	ld.global.f32 	%f82, [%rd94];
	add.s64 	%rd95, %rd92, %rd87;
	ld.global.f32 	%f83, [%rd95];
	add.f32 	%f84, %f82, %f83;
	add.s64 	%rd96, %rd93, %rd87;
	st.global.f32 	[%rd96], %f84;
	add.s32 	%r34, %r34, 4;
$L__BB1_10:
	setp.eq.s32 	%p10, %r14, 0;
	@%p10 bra 	$L__BB1_13;
	mad.lo.s32 	%r37, %r34, %r23, %r1;
	neg.s32 	%r36, %r14;
$L__BB1_12:
	.pragma "nounroll";
	mul.wide.s32 	%rd97, %r37, 4;
	add.s64 	%rd98, %rd1, %rd97;
	add.s64 	%rd99, %rd2, %rd97;
	add.s64 	%rd100, %rd3, %rd97;
	ld.global.f32 	%f85, [%rd100];
	ld.global.f32 	%f86, [%rd99];
	add.f32 	%f87, %f85, %f86;
	st.global.f32 	[%rd98], %f87;
	add.s32 	%r37, %r37, %r23;
	add.s32 	%r36, %r36, 1;
	setp.ne.s32 	%p11, %r36, 0;
	@%p11 bra 	$L__BB1_12;
$L__BB1_13:
	ret;

}
	// .globl	_Z12addKernelRowPKfS0_Pfi
.visible .entry _Z12addKernelRowPKfS0_Pfi(
	.param .u64 .ptr .align 1 _Z12addKernelRowPKfS0_Pfi_param_0,
	.param .u64 .ptr .align 1 _Z12addKernelRowPKfS0_Pfi_param_1,
	.param .u64 .ptr .align 1 _Z12addKernelRowPKfS0_Pfi_param_2,
	.param .u32 _Z12addKernelRowPKfS0_Pfi_param_3
)
{
	.reg .pred 	%p<12>;
	.reg .b32 	%r<37>;
	.reg .b32 	%f<88>;
	.reg .b64 	%rd<26>;

	ld.param.u64 	%rd7, [_Z12addKernelRowPKfS0_Pfi_param_0];
	ld.param.u64 	%rd8, [_Z12addKernelRowPKfS0_Pfi_param_1];
	ld.param.u64 	%rd9, [_Z12addKernelRowPKfS0_Pfi_param_2];
	ld.param.u32 	%r23, [_Z12addKernelRowPKfS0_Pfi_param_3];
	cvta.to.global.u64 	%rd1, %rd9;
	cvta.to.global.u64 	%rd2, %rd8;
	cvta.to.global.u64 	%rd3, %rd7;
	mov.u32 	%r24, %ctaid.x;
	mov.u32 	%r25, %ntid.x;
	mov.u32 	%r26, %tid.x;
	mad.lo.s32 	%r1, %r24, %r25, %r26;
	setp.ge.s32 	%p1, %r1, %r23;
	setp.lt.s32 	%p2, %r23, 1;
	or.pred  	%p3, %p1, %p2;
	@%p3 bra 	$L__BB2_13;
	mul.lo.s32 	%r2, %r23, %r1;
	and.b32  	%r3, %r23, 15;
	setp.lt.u32 	%p4, %r23, 16;
	mov.b32 	%r33, 0;
	@%p4 bra 	$L__BB2_4;
	and.b32  	%r33, %r23, 2147483632;
	neg.s32 	%r31, %r33;
	add.s64 	%rd4, %rd3, 32;
	add.s64 	%rd5, %rd2, 32;
	add.s64 	%rd6, %rd1, 32;
	mov.u32 	%r30, %r2;
$L__BB2_3:
	.pragma "nounroll";
	mul.wide.s32 	%rd10, %r30, 4;
	add.s64 	%rd11, %rd4, %rd10;
	add.s64 	%rd12, %rd5, %rd10;
	add.s64 	%rd13, %rd6, %rd10;
	ld.global.f32 	%f1, [%rd11+-32];
	ld.global.f32 	%f2, [%rd12+-32];
	add.f32 	%f3, %f1, %f2;
	st.global.f32 	[%rd13+-32], %f3;
	ld.global.f32 	%f4, [%rd11+-28];
	ld.global.f32 	%f5, [%rd12+-28];
	add.f32 	%f6, %f4, %f5;
	st.global.f32 	[%rd13+-28], %f6;
	ld.global.f32 	%f7, [%rd11+-24];
	ld.global.f32 	%f8, [%rd12+-24];
	add.f32 	%f9, %f7, %f8;
	st.global.f32 	[%rd13+-24], %f9;
	ld.global.f32 	%f10, [%rd11+-20];
	ld.global.f32 	%f11, [%rd12+-20];
	add.f32 	%f12, %f10, %f11;
	st.global.f32 	[%rd13+-20], %f12;
	ld.global.f32 	%f13, [%rd11+-16];
	ld.global.f32 	%f14, [%rd12+-16];
	add.f32 	%f15, %f13, %f14;
	st.global.f32 	[%rd13+-16], %f15;
	ld.global.f32 	%f16, [%rd11+-12];
	ld.global.f32 	%f17, [%rd12+-12];
	add.f32 	%f18, %f16, %f17;
	st.global.f32 	[%rd13+-12], %f18;
	ld.global.f32 	%f19, [%rd11+-8];
	ld.global.f32 	%f20, [%rd12+-8];
	add.f32 	%f21, %f19, %f20;
	st.global.f32 	[%rd13+-8], %f21;
	ld.global.f32 	%f22, [%rd11+-4];
	ld.global.f32 	%f23, [%rd12+-4];
	add.f32 	%f24, %f22, %f23;
	st.global.f32 	[%rd13+-4], %f24;
	ld.global.f32 	%f25, [%rd11];
	ld.global.f32 	%f26, [%rd12];
	add.f32 	%f27, %f25, %f26;
	st.global.f32 	[%rd13], %f27;
	ld.global.f32 	%f28, [%rd11+4];
	ld.global.f32 	%f29, [%rd12+4];
	add.f32 	%f30, %f28, %f29;
	st.global.f32 	[%rd13+4], %f30;
	ld.global.f32 	%f31, [%rd11+8];
	ld.global.f32 	%f32, [%rd12+8];
	add.f32 	%f33, %f31, %f32;
	st.global.f32 	[%rd13+8], %f33;
	ld.global.f32 	%f34, [%rd11+12];
	ld.global.f32 	%f35, [%rd12+12];
	add.f32 	%f36, %f34, %f35;
	st.global.f32 	[%rd13+12], %f36;
	ld.global.f32 	%f37, [%rd11+16];
	ld.global.f32 	%f38, [%rd12+16];
	add.f32 	%f39, %f37, %f38;
	st.global.f32 	[%rd13+16], %f39;
	ld.global.f32 	%f40, [%rd11+20];
	ld.global.f32 	%f41, [%rd12+20];
	add.f32 	%f42, %f40, %f41;
	st.global.f32 	[%rd13+20], %f42;
	ld.global.f32 	%f43, [%rd11+24];
	ld.global.f32 	%f44, [%rd12+24];
	add.f32 	%f45, %f43, %f44;
	st.global.f32 	[%rd13+24], %f45;
	ld.global.f32 	%f46, [%rd11+28];
	ld.global.f32 	%f47, [%rd12+28];
	add.f32 	%f48, %f46, %f47;
	st.global.f32 	[%rd13+28], %f48;
	add.s32 	%r31, %r31, 16;
	add.s32 	%r30, %r30, 16;
	setp.ne.s32 	%p5, %r31, 0;
	@%p5 bra 	$L__BB2_3;
$L__BB2_4:
	setp.eq.s32 	%p6, %r3, 0;
	@%p6 bra 	$L__BB2_13;
	and.b32  	%r11, %r23, 7;
	setp.lt.u32 	%p7, %r3, 8;
	@%p7 bra 	$L__BB2_7;
	add.s32 	%r28, %r33, %r2;
	mul.wide.s32 	%rd14, %r28, 4;
	add.s64 	%rd15, %rd3, %rd14;
	ld.global.f32 	%f49, [%rd15];
	add.s64 	%rd16, %rd2, %rd14;
	ld.global.f32 	%f50, [%rd16];
	add.f32 	%f51, %f49, %f50;
	add.s64 	%rd17, %rd1, %rd14;
	st.global.f32 	[%rd17], %f51;
	ld.global.f32 	%f52, [%rd15+4];
	ld.global.f32 	%f53, [%rd16+4];
	add.f32 	%f54, %f52, %f53;
	st.global.f32 	[%rd17+4], %f54;
	ld.global.f32 	%f55, [%rd15+8];
	ld.global.f32 	%f56, [%rd16+8];
	add.f32 	%f57, %f55, %f56;
	st.global.f32 	[%rd17+8], %f57;
	ld.global.f32 	%f58, [%rd15+12];
	ld.global.f32 	%f59, [%rd16+12];
	add.f32 	%f60, %f58, %f59;
	st.global.f32 	[%rd17+12], %f60;
	ld.global.f32 	%f61, [%rd15+16];
	ld.global.f32 	%f62, [%rd16+16];
	add.f32 	%f63, %f61, %f62;
	st.global.f32 	[%rd17+16], %f63;
	ld.global.f32 	%f64, [%rd15+20];
	ld.global.f32 	%f65, [%rd16+20];
	add.f32 	%f66, %f64, %f65;
	st.global.f32 	[%rd17+20], %f66;
	ld.global.f32 	%f67, [%rd15+24];
	ld.global.f32 	%f68, [%rd16+24];
	add.f32 	%f69, %f67, %f68;
	st.global.f32 	[%rd17+24], %f69;
	ld.global.f32 	%f70, [%rd15+28];
	ld.global.f32 	%f71, [%rd16+28];
	add.f32 	%f72, %f70, %f71;
	st.global.f32 	[%rd17+28], %f72;
	add.s32 	%r33, %r33, 8;
$L__BB2_7:
	setp.eq.s32 	%p8, %r11, 0;
	@%p8 bra 	$L__BB2_13;
	and.b32  	%r14, %r23, 3;
	setp.lt.u32 	%p9, %r11, 4;
	@%p9 bra 	$L__BB2_10;
	add.s32 	%r29, %r33, %r2;
	mul.wide.s32 	%rd18, %r29, 4;
	add.s64 	%rd19, %rd3, %rd18;
	ld.global.f32 	%f73, [%rd19];
	add.s64 	%rd20, %rd2, %rd18;
	ld.global.f32 	%f74, [%rd20];
	add.f32 	%f75, %f73, %f74;
	add.s64 	%rd21, %rd1, %rd18;
	st.global.f32 	[%rd21], %f75;
	ld.global.f32 	%f76, [%rd19+4];
	ld.global.f32 	%f77, [%rd20+4];
	add.f32 	%f78, %f76, %f77;
	st.global.f32 	[%rd21+4], %f78;
	ld.global.f32 	%f79, [%rd19+8];
	ld.global.f32 	%f80, [%rd20+8];
	add.f32 	%f81, %f79, %f80;
	st.global.f32 	[%rd21+8], %f81;
	ld.global.f32 	%f82, [%rd19+12];
	ld.global.f32 	%f83, [%rd20+12];
	add.f32 	%f84, %f82, %f83;
	st.global.f32 	[%rd21+12], %f84;
	add.s32 	%r33, %r33, 4;
$L__BB2_10:
	setp.eq.s32 	%p10, %r14, 0;
	@%p10 bra 	$L__BB2_13;
	add.s32 	%r36, %r33, %r2;
	neg.s32 	%r35, %r14;
$L__BB2_12:
	.pragma "nounroll";
	mul.wide.s32 	%rd22, %r36, 4;
	add.s64 	%rd23, %rd1, %rd22;
	add.s64 	%rd24, %rd2, %rd22;
	add.s64 	%rd25, %rd3, %rd22;
	ld.global.f32 	%f85, [%rd25];
	ld.global.f32 	%f86, [%rd24];
	add.f32 	%f87, %f85, %f86;
	st.global.f32 	[%rd23], %f87;
	add.s32 	%r36, %r36, 1;
	add.s32 	%r35, %r35, 1;
	setp.ne.s32 	%p11, %r35, 0;
	@%p11 bra 	$L__BB2_12;
$L__BB2_13:
	ret;

}


// ===== COMPILED SASS (sm_100) =====

	.target	sm_100

	.elftype	@"ET_EXEC"


//--------------------- .note.nv.tkinfo           --------------------------
	.section	.note.nv.tkinfo,"",@"SHT_NOTE"
	.sectionflags	@"SHF_NOTE_NV_TKINFO"
	.tkinfo
        /*0018*/ 	.word	0x00000002
        /*0030*/ 	.string	""
        /*0030*/ 	.string	"ptxas"
        /*0030*/ 	.string	"Cuda compilation tools, release 13.0, V13.0.88"
        /*0030*/ 	.string	"Build cuda_13.0.r13.0/compiler.36424714_0"
        /*0030*/ 	.string	"-arch sm_100 -m 64 "



//--------------------- .note.nv.cuinfo           --------------------------
	.section	.note.nv.cuinfo,"",@"SHT_NOTE"
	.sectionflags	@"SHF_NOTE_NV_CUINFO"
        /*0018*/ 	.short	0x0002
        /*001a*/ 	.short	0x0064
        /*001c*/ 	.short	0x0082
	.zero		2


//--------------------- .nv.info                  --------------------------
	.section	.nv.info,"",@"SHT_CUDA_INFO"
	.align	4


	//----- nvinfo : EIATTR_REGCOUNT
	.align		4
        /*0000*/ 	.byte	0x04, 0x2f
        /*0002*/ 	.short	(.L_1 - .L_0)
	.align		4
.L_0:
        /*0004*/ 	.word	index@(_Z16addKernelOne2OnePKfS0_Pfi)
        /*0008*/ 	.word	0x0000000c


	//----- nvinfo : EIATTR_FRAME_SIZE
	.align		4
.L_1:
        /*000c*/ 	.byte	0x04, 0x11
        /*000e*/ 	.short	(.L_3 - .L_2)
	.align		4
.L_2:
        /*0010*/ 	.word	index@(_Z16addKernelOne2OnePKfS0_Pfi)
        /*0014*/ 	.word	0x00000000


	//----- nvinfo : EIATTR_REGCOUNT
	.align		4
.L_3:
        /*0018*/ 	.byte	0x04, 0x2f
        /*001a*/ 	.short	(.L_5 - .L_4)
	.align		4
.L_4:
        /*001c*/ 	.word	index@(_Z12addKernelColPKfS0_Pfi)
        /*0020*/ 	.word	0x0000001c


	//----- nvinfo : EIATTR_FRAME_SIZE
	.align		4
.L_5:
        /*0024*/ 	.byte	0x04, 0x11
        /*0026*/ 	.short	(.L_7 - .L_6)
	.align		4
.L_6:
        /*0028*/ 	.word	index@(_Z12addKernelColPKfS0_Pfi)
        /*002c*/ 	.word	0x00000000


	//----- nvinfo : EIATTR_REGCOUNT
	.align		4
.L_7:
        /*0030*/ 	.byte	0x04, 0x2f
        /*0032*/ 	.short	(.L_9 - .L_8)
	.align		4
.L_8:
        /*0034*/ 	.word	index@(_Z12addKernelRowPKfS0_Pfi)
        /*0038*/ 	.word	0x00000016


	//----- nvinfo : EIATTR_FRAME_SIZE
	.align		4
.L_9:
        /*003c*/ 	.byte	0x04, 0x11
        /*003e*/ 	.short	(.L_11 - .L_10)
	.align		4
.L_10:
        /*0040*/ 	.word	index@(_Z12addKernelRowPKfS0_Pfi)
        /*0044*/ 	.word	0x00000000


	//----- nvinfo : EIATTR_MIN_STACK_SIZE
	.align		4
.L_11:
        /*0048*/ 	.byte	0x04, 0x12
        /*004a*/ 	.short	(.L_13 - .L_12)
	.align		4
.L_12:
        /*004c*/ 	.word	index@(_Z12addKernelRowPKfS0_Pfi)
        /*0050*/ 	.word	0x00000000


	//----- nvinfo : EIATTR_MIN_STACK_SIZE
	.align		4
.L_13:
        /*0054*/ 	.byte	0x04, 0x12
        /*0056*/ 	.short	(.L_15 - .L_14)
	.align		4
.L_14:
        /*0058*/ 	.word	index@(_Z12addKernelColPKfS0_Pfi)
        /*005c*/ 	.word	0x00000000


	//----- nvinfo : EIATTR_MIN_STACK_SIZE
	.align		4
.L_15:
        /*0060*/ 	.byte	0x04, 0x12
        /*0062*/ 	.short	(.L_17 - .L_16)
	.align		4
.L_16:
        /*0064*/ 	.word	index@(_Z16addKernelOne2OnePKfS0_Pfi)
        /*0068*/ 	.word	0x00000000
.L_17:


//--------------------- .nv.compat                --------------------------
	.section	.nv.compat,"",@"SHT_CUDA_COMPAT_INFO"
	.align	4
        /*0000*/ 	.byte	0x02, 0x09, 0x00, 0x00, 0x02, 0x02, 0x01, 0x00, 0x02, 0x05, 0x05, 0x00, 0x03, 0x07, 0x01, 0x01
        /*0010*/ 	.byte	0x02, 0x03, 0x00, 0x00, 0x02, 0x06, 0x01, 0x00, 0x04, 0x0b, 0x08, 0x00, 0x09, 0x00, 0x00, 0x00
        /*0020*/ 	.byte	0x00, 0x00, 0x00, 0x00


//--------------------- .nv.info._Z12addKernelRowPKfS0_Pfi --------------------------
	.section	.nv.info._Z12addKernelRowPKfS0_Pfi,"",@"SHT_CUDA_INFO"
	.sectionflags	@""
	.align	4


	//----- nvinfo : EIATTR_CUDA_API_VERSION
	.align		4
        /*0000*/ 	.byte	0x04, 0x37
        /*0002*/ 	.short	(.L_19 - .L_18)
.L_18:
        /*0004*/ 	.word	0x00000082


	//----- nvinfo : EIATTR_KPARAM_INFO
	.align		4
.L_19:
        /*0008*/ 	.byte	0x04, 0x17
        /*000a*/ 	.short	(.L_21 - .L_20)
.L_20:
        /*000c*/ 	.word	0x00000000
        /*0010*/ 	.short	0x0003
        /*0012*/ 	.short	0x0018
        /*0014*/ 	.byte	0x00, 0xf0, 0x11, 0x00


	//----- nvinfo : EIATTR_KPARAM_INFO
	.align		4
.L_21:
        /*0018*/ 	.byte	0x04, 0x17
        /*001a*/ 	.short	(.L_23 - .L_22)
.L_22:
        /*001c*/ 	.word	0x00000000
        /*0020*/ 	.short	0x0002
        /*0022*/ 	.short	0x0010
        /*0024*/ 	.byte	0x00, 0xf5, 0x21, 0x00


	//----- nvinfo : EIATTR_KPARAM_INFO
	.align		4
.L_23:
        /*0028*/ 	.byte	0x04, 0x17
        /*002a*/ 	.short	(.L_25 - .L_24)
.L_24:
        /*002c*/ 	.word	0x00000000
        /*0030*/ 	.short	0x0001
        /*0032*/ 	.short	0x0008
        /*0034*/ 	.byte	0x00, 0xf5, 0x21, 0x00


	//----- nvinfo : EIATTR_KPARAM_INFO
	.align		4
.L_25:
        /*0038*/ 	.byte	0x04, 0x17
        /*003a*/ 	.short	(.L_27 - .L_26)
.L_26:
        /*003c*/ 	.word	0x00000000
        /*0040*/ 	.short	0x0000
        /*0042*/ 	.short	0x0000
        /*0044*/ 	.byte	0x00, 0xf5, 0x21, 0x00


	//----- nvinfo : EIATTR_SPARSE_MMA_MASK
	.align		4
.L_27:
        /*0048*/ 	.byte	0x03, 0x50
        /*004a*/ 	.short	0x0000


	//----- nvinfo : EIATTR_MAXREG_COUNT
	.align		4
        /*004c*/ 	.byte	0x03, 0x1b
        /*004e*/ 	.short	0x00ff


	//----- nvinfo : EIATTR_MERCURY_ISA_VERSION
	.align		4
        /*0050*/ 	.byte	0x03, 0x5f
        /*0052*/ 	.short	0x0101


	//----- nvinfo : EIATTR_VRC_CTA_INIT_COUNT
	.align		4
        /*0054*/ 	.byte	0x02, 0x4a
	.zero		1
	.zero		1


	//----- nvinfo : EIATTR_EXIT_INSTR_OFFSETS
	.align		4
        /*0058*/ 	.byte	0x04, 0x1c
        /*005a*/ 	.short	(.L_29 - .L_28)


	//   ....[0]....
.L_28:
        /*005c*/ 	.word	0x00000080


	//   ....[1]....
        /*0060*/ 	.word	0x00000680


	//   ....[2]....
        /*0064*/ 	.word	0x00000950


	//   ....[3]....
        /*0068*/ 	.word	0x00000b20


	//   ....[4]....
        /*006c*/ 	.word	0x00000c30


	//----- nvinfo : EIATTR_CBANK_PARAM_SIZE
	.align		4
.L_29:
        /*0070*/ 	.byte	0x03, 0x19
        /*0072*/ 	.short	0x001c


	//----- nvinfo : EIATTR_PARAM_CBANK
	.align		4
        /*0074*/ 	.byte	0x04, 0x0a
        /*0076*/ 	.short	(.L_31 - .L_30)
	.align		4
.L_30:
        /*0078*/ 	.word	index@(.nv.constant0._Z12addKernelRowPKfS0_Pfi)
        /*007c*/ 	.short	0x0380
        /*007e*/ 	.short	0x001c


	//----- nvinfo : EIATTR_SW_WAR
	.align		4
.L_31:
        /*0080*/ 	.byte	0x04, 0x36
        /*0082*/ 	.short	(.L_33 - .L_32)
.L_32:
        /*0084*/ 	.word	0x00000008
.L_33:


//--------------------- .nv.info._Z12addKernelColPKfS0_Pfi --------------------------
	.section	.nv.info._Z12addKernelColPKfS0_Pfi,"",@"SHT_CUDA_INFO"
	.sectionflags	@""
	.align	4


	//----- nvinfo : EIATTR_CUDA_API_VERSION
	.align		4
        /*0000*/ 	.byte	0x04, 0x37
        /*0002*/ 	.short	(.L_35 - .L_34)
.L_34:
        /*0004*/ 	.word	0x00000082


	//----- nvinfo : EIATTR_KPARAM_INFO
	.align		4
.L_35:
        /*0008*/ 	.byte	0x04, 0x17
        /*000a*/ 	.short	(.L_37 - .L_36)
.L_36:
        /*000c*/ 	.word	0x00000000
        /*0010*/ 	.short	0x0003
        /*0012*/ 	.short	0x0018
        /*0014*/ 	.byte	0x00, 0xf0, 0x11, 0x00


	//----- nvinfo : EIATTR_KPARAM_INFO
	.align		4
.L_37:
        /*0018*/ 	.byte	0x04, 0x17
        /*001a*/ 	.short	(.L_39 - .L_38)
.L_38:
        /*001c*/ 	.word	0x00000000
        /*0020*/ 	.short	0x0002
        /*0022*/ 	.short	0x0010
        /*0024*/ 	.byte	0x00, 0xf5, 0x21, 0x00


	//----- nvinfo : EIATTR_KPARAM_INFO
	.align		4
.L_39:
        /*0028*/ 	.byte	0x04, 0x17
        /*002a*/ 	.short	(.L_41 - .L_40)
.L_40:
        /*002c*/ 	.word	0x00000000
        /*0030*/ 	.short	0x0001
        /*0032*/ 	.short	0x0008
        /*0034*/ 	.byte	0x00, 0xf5, 0x21, 0x00


	//----- nvinfo : EIATTR_KPARAM_INFO
	.align		4
.L_41:
        /*0038*/ 	.byte	0x04, 0x17
        /*003a*/ 	.short	(.L_43 - .L_42)
.L_42:
        /*003c*/ 	.word	0x00000000
        /*0040*/ 	.short	0x0000
        /*0042*/ 	.short	0x0000
        /*0044*/ 	.byte	0x00, 0xf5, 0x21, 0x00


	//----- nvinfo : EIATTR_SPARSE_MMA_MASK
	.align		4
.L_43:
        /*0048*/ 	.byte	0x03, 0x50
        /*004a*/ 	.short	0x0000


	//----- nvinfo : EIATTR_MAXREG_COUNT
	.align		4
        /*004c*/ 	.byte	0x03, 0x1b
        /*004e*/ 	.short	0x00ff


	//----- nvinfo : EIATTR_MERCURY_ISA_VERSION
	.align		4
        /*0050*/ 	.byte	0x03, 0x5f
        /*0052*/ 	.short	0x0101


	//----- nvinfo : EIATTR_VRC_CTA_INIT_COUNT
	.align		4
        /*0054*/ 	.byte	0x02, 0x4a
	.zero		1
	.zero		1


	//----- nvinfo : EIATTR_EXIT_INSTR_OFFSETS
	.align		4
        /*0058*/ 	.byte	0x04, 0x1c
        /*005a*/ 	.short	(.L_45 - .L_44)


	//   ....[0]....
.L_44:
        /*005c*/ 	.word	0x00000080


	//   ....[1]....
        /*0060*/ 	.word	0x000008a0


	//   ....[2]....
        /*0064*/ 	.word	0x00000cc0


	//   ....[3]....
        /*0068*/ 	.word	0x00000f20


	//   ....[4]....
        /*006c*/ 	.word	0x00001030


	//----- nvinfo : EIATTR_CBANK_PARAM_SIZE
	.align		4
.L_45:
        /*0070*/ 	.byte	0x03, 0x19
        /*0072*/ 	.short	0x001c


	//----- nvinfo : EIATTR_PARAM_CBANK
	.align		4
        /*0074*/ 	.byte	0x04, 0x0a
        /*0076*/ 	.short	(.L_47 - .L_46)
	.align		4
.L_46:
        /*0078*/ 	.word	index@(.nv.constant0._Z12addKernelColPKfS0_Pfi)
        /*007c*/ 	.short	0x0380
        /*007e*/ 	.short	0x001c


	//----- nvinfo : EIATTR_SW_WAR
	.align		4
.L_47:
        /*0080*/ 	.byte	0x04, 0x36
        /*0082*/ 	.short	(.L_49 - .L_48)
.L_48:
        /*0084*/ 	.word	0x00000008
.L_49:


//--------------------- .nv.info._Z16addKernelOne2OnePKfS0_Pfi --------------------------
	.section	.nv.info._Z16addKernelOne2OnePKfS0_Pfi,"",@"SHT_CUDA_INFO"
	.sectionflags	@""
	.align	4


	//----- nvinfo : EIATTR_CUDA_API_VERSION
	.align		4
        /*0000*/ 	.byte	0x04, 0x37
        /*0002*/ 	.short	(.L_51 - .L_50)
.L_50:
        /*0004*/ 	.word	0x00000082


	//----- nvinfo : EIATTR_KPARAM_INFO
	.align		4
.L_51:
        /*0008*/ 	.byte	0x04, 0x17
        /*000a*/ 	.short	(.L_53 - .L_52)
.L_52:
        /*000c*/ 	.word	0x00000000
        /*0010*/ 	.short	0x0003
        /*0012*/ 	.short	0x0018
        /*0014*/ 	.byte	0x00, 0xf0, 0x11, 0x00


	//----- nvinfo : EIATTR_KPARAM_INFO
	.align		4
.L_53:
        /*0018*/ 	.byte	0x04, 0x17
        /*001a*/ 	.short	(.L_55 - .L_54)
.L_54:
        /*001c*/ 	.word	0x00000000
        /*0020*/ 	.short	0x0002
        /*0022*/ 	.short	0x0010
        /*0024*/ 	.byte	0x00, 0xf5, 0x21, 0x00


	//----- nvinfo : EIATTR_KPARAM_INFO
	.align		4
.L_55:
        /*0028*/ 	.byte	0x04, 0x17
        /*002a*/ 	.short	(.L_57 - .L_56)
.L_56:
        /*002c*/ 	.word	0x00000000
        /*0030*/ 	.short	0x0001
        /*0032*/ 	.short	0x0008
        /*0034*/ 	.byte	0x00, 0xf5, 0x21, 0x00


	//----- nvinfo : EIATTR_KPARAM_INFO
	.align		4
.L_57:
        /*0038*/ 	.byte	0x04, 0x17
        /*003a*/ 	.short	(.L_59 - .L_58)
.L_58:
        /*003c*/ 	.word	0x00000000
        /*0040*/ 	.short	0x0000
        /*0042*/ 	.short	0x0000
        /*0044*/ 	.byte	0x00, 0xf5, 0x21, 0x00


	//----- nvinfo : EIATTR_SPARSE_MMA_MASK
	.align		4
.L_59:
        /*0048*/ 	.byte	0x03, 0x50
        /*004a*/ 	.short	0x0000


	//----- nvinfo : EIATTR_MAXREG_COUNT
	.align		4
        /*004c*/ 	.byte	0x03, 0x1b
        /*004e*/ 	.short	0x00ff


	//----- nvinfo : EIATTR_MERCURY_ISA_VERSION
	.align		4
        /*0050*/ 	.byte	0x03, 0x5f
        /*0052*/ 	.short	0x0101


	//----- nvinfo : EIATTR_VRC_CTA_INIT_COUNT
	.align		4
        /*0054*/ 	.byte	0x02, 0x4a
	.zero		1
	.zero		1


	//----- nvinfo : EIATTR_EXIT_INSTR_OFFSETS
	.align		4
        /*0058*/ 	.byte	0x04, 0x1c
        /*005a*/ 	.short	(.L_61 - .L_60)


	//   ....[0]....
.L_60:
        /*005c*/ 	.word	0x000000c0


	//   ....[1]....
        /*0060*/ 	.word	0x00000190


	//----- nvinfo : EIATTR_CBANK_PARAM_SIZE
	.align		4
.L_61:
        /*0064*/ 	.byte	0x03, 0x19
        /*0066*/ 	.short	0x001c


	//----- nvinfo : EIATTR_PARAM_CBANK
	.align		4
        /*0068*/ 	.byte	0x04, 0x0a
        /*006a*/ 	.short	(.L_63 - .L_62)
	.align		4
.L_62:
        /*006c*/ 	.word	index@(.nv.constant0._Z16addKernelOne2OnePKfS0_Pfi)
        /*0070*/ 	.short	0x0380
        /*0072*/ 	.short	0x001c


	//----- nvinfo : EIATTR_SW_WAR
	.align		4
.L_63:
        /*0074*/ 	.byte	0x04, 0x36
        /*0076*/ 	.short	(.L_65 - .L_64)
.L_64:
        /*0078*/ 	.word	0x00000008
.L_65:


//--------------------- .nv.callgraph             --------------------------
	.section	.nv.callgraph,"",@"SHT_CUDA_CALLGRAPH"
	.align	4
	.sectionentsize	8
	.align		4
        /*0000*/ 	.word	0x00000000
	.align		4
        /*0004*/ 	.word	0xffffffff
	.align		4
        /*0008*/ 	.word	0x00000000
	.align		4
        /*000c*/ 	.word	0xfffffffe
	.align		4
        /*0010*/ 	.word	0x00000000
	.align		4
        /*0014*/ 	.word	0xfffffffd
	.align		4
        /*0018*/ 	.word	0x00000000
	.align		4
        /*001c*/ 	.word	0xfffffffc


//--------------------- .text._Z12addKernelRowPKfS0_Pfi --------------------------
	.section	.text._Z12addKernelRowPKfS0_Pfi,"ax",@progbits
	.align	128
        .global         _Z12addKernelRowPKfS0_Pfi
        .type           _Z12addKernelRowPKfS0_Pfi,@function
        .size           _Z12addKernelRowPKfS0_Pfi,(.L_x_13 - _Z12addKernelRowPKfS0_Pfi)
        .other          _Z12addKernelRowPKfS0_Pfi,@"STO_CUDA_ENTRY STV_DEFAULT"
_Z12addKernelRowPKfS0_Pfi:
.text._Z12addKernelRowPKfS0_Pfi:
[----:B------:R-:W-:Y:S01]  /*0000*/  LDC R1, c[0x0][0x37c] ;  /* 0x0000df00ff017b82 */ /* 0x000fe20000000800 */
[----:B------:R-:W0:Y:S07]  /*0010*/  S2R R0, SR_TID.X ;  /* 0x0000000000007919 */ /* 0x000e2e0000002100 */
[----:B------:R-:W0:Y:S08]  /*0020*/  S2UR UR4, SR_CTAID.X ;  /* 0x00000000000479c3 */ /* 0x000e300000002500 */
[----:B------:R-:W0:Y:S08]  /*0030*/  LDC R3, c[0x0][0x360] ;  /* 0x0000d800ff037b82 */ /* 0x000e300000000800 */
[----:B------:R-:W1:Y:S01]  /*0040*/  LDC R2, c[0x0][0x398] ;  /* 0x0000e600ff027b82 */ /* 0x000e620000000800 */
[----:B0-----:R-:W-:Y:S01]  /*0050*/  IMAD R3, R3, UR4, R0 ;  /* 0x0000000403037c24 */ /* 0x001fe2000f8e0200 */
[----:B-1----:R-:W-:-:S04]  /*0060*/  ISETP.GE.AND P0, PT, R2, 0x1, PT ;  /* 0x000000010200780c */ /* 0x002fc80003f06270 */
[----:B------:R-:W-:-:S13]  /*0070*/  ISETP.GE.OR P0, PT, R3, R2, !P0 ;  /* 0x000000020300720c */ /* 0x000fda0004706670 */
[----:B------:R-:W-:Y:S05]  /*0080*/  @P0 EXIT ;  /* 0x000000000000094d */ /* 0x000fea0003800000 */
[C---:B------:R-:W-:Y:S01]  /*0090*/  ISETP.GE.U32.AND P1, PT, R2.reuse, 0x10, PT ;  /* 0x000000100200780c */ /* 0x040fe20003f26070 */
[----:B------:R-:W-:Y:S01]  /*00a0*/  IMAD R0, R3, R2, RZ ;  /* 0x0000000203007224 */ /* 0x000fe200078e02ff */
[----:B------:R-:W-:Y:S01]  /*00b0*/  LOP3.LUT R14, R2, 0xf, RZ, 0xc0, !PT ;  /* 0x0000000f020e7812 */ /* 0x000fe200078ec0ff */
[----:B------:R-:W0:Y:S01]  /*00c0*/  LDCU.64 UR12, c[0x0][0x358] ;  /* 0x00006b00ff0c77ac */ /* 0x000e220008000a00 */
[----:B------:R-:W-:Y:S02]  /*00d0*/  HFMA2 R3, -RZ, RZ, 0, 0 ;  /* 0x00000000ff037431 */ /* 0x000fe400000001ff */
[----:B------:R-:W-:-:S07]  /*00e0*/  ISETP.NE.AND P0, PT, R14, RZ, PT ;  /* 0x000000ff0e00720c */ /* 0x000fce0003f05270 */
[----:B------:R-:W-:Y:S06]  /*00f0*/  @!P1 BRA `(.L_x_0) ;  /* 0x0000000400609947 */ /* 0x000fec0003800000 */
[----:B------:R-:W1:Y:S01]  /*0100*/  LDCU.128 UR4, c[0x0][0x380] ;  /* 0x00007000ff0477ac */ /* 0x000e620008000c00 */
[----:B------:R-:W-:Y:S02]  /*0110*/  LOP3.LUT R3, R2, 0x7ffffff0, RZ, 0xc0, !PT ;  /* 0x7ffffff002037812 */ /* 0x000fe400078ec0ff */
[----:B------:R-:W-:Y:S01]  /*0120*/  MOV R10, R0 ;  /* 0x00000000000a7202 */ /* 0x000fe20000000f00 */
[----:B------:R-:W2:Y:S01]  /*0130*/  LDCU.64 UR10, c[0x0][0x390] ;  /* 0x00007200ff0a77ac */ /* 0x000ea20008000a00 */
[----:B------:R-:W-:Y:S01]  /*0140*/  IADD3 R11, PT, PT, -R3, RZ, RZ ;  /* 0x000000ff030b7210 */ /* 0x000fe20007ffe1ff */
[----:B-1----:R-:W-:Y:S02]  /*0150*/  UIADD3 UR8, UP0, UPT, UR4, 0x20, URZ ;  /* 0x0000002004087890 */ /* 0x002fe4000ff1e0ff */
[----:B------:R-:W-:Y:S02]  /*0160*/  UIADD3 UR6, UP1, UPT, UR6, 0x20, URZ ;  /* 0x0000002006067890 */ /* 0x000fe4000ff3e0ff */
[----:B--2---:R-:W-:-:S02]  /*0170*/  UIADD3 UR4, UP2, UPT, UR10, 0x20, URZ ;  /* 0x000000200a047890 */ /* 0x004fc4000ff5e0ff */
[----:B------:R-:W-:Y:S02]  /*0180*/  UIADD3.X UR9, UPT, UPT, URZ, UR5, URZ, UP0, !UPT ;  /* 0x00000005ff097290 */ /* 0x000fe400087fe4ff */
[----:B------:R-:W-:Y:S02]  /*0190*/  UIADD3.X UR7, UPT, UPT, URZ, UR7, URZ, UP1, !UPT ;  /* 0x00000007ff077290 */ /* 0x000fe40008ffe4ff */
[----:B------:R-:W-:-:S12]  /*01a0*/  UIADD3.X UR5, UPT, UPT, URZ, UR11, URZ, UP2, !UPT ;  /* 0x0000000bff057290 */ /* 0x000fd800097fe4ff */
.L_x_1:
[----:B------:R-:W-:Y:S02]  /*01b0*/  MOV R4, UR8 ;  /* 0x0000000800047c02 */ /* 0x000fe40008000f00 */
[----:B------:R-:W-:Y:S02]  /*01c0*/  MOV R5, UR9 ;  /* 0x0000000900057c02 */ /* 0x000fe40008000f00 */
[----:B------:R-:W-:Y:S02]  /*01d0*/  MOV R6, UR6 ;  /* 0x0000000600067c02 */ /* 0x000fe40008000f00 */
[----:B------:R-:W-:Y:S01]  /*01e0*/  MOV R7, UR7 ;  /* 0x0000000700077c02 */ /* 0x000fe20008000f00 */
[----:B------:R-:W-:-:S04]  /*01f0*/  IMAD.WIDE R4, R10, 0x4, R4 ;  /* 0x000000040a047825 */ /* 0x000fc800078e0204 */
[----:B------:R-:W-:Y:S01]  /*0200*/  IMAD.WIDE R6, R10, 0x4, R6 ;  /* 0x000000040a067825 */ /* 0x000fe200078e0206 */
[----:B0-----:R-:W2:Y:S04]  /*0210*/  LDG.E R12, desc[UR12][R4.64+-0x20] ;  /* 0xffffe00c040c7981 */ /* 0x001ea8000c1e1900 */
[----:B----4-:R-:W2:Y:S01]  /*0220*/  LDG.E R13, desc[UR12][R6.64+-0x20] ;  /* 0xffffe00c060d7981 */ /* 0x010ea2000c1e1900 */
[----:B------:R-:W-:Y:S02]  /*0230*/  MOV R8, UR4 ;  /* 0x0000000400087c02 */ /* 0x000fe40008000f00 */
[----:B------:R-:W-:-:S03]  /*0240*/  MOV R9, UR5 ;  /* 0x0000000500097c02 */ /* 0x000fc60008000f00 */
[----:B------:R-:W-:-:S04]  /*0250*/  IMAD.WIDE R8, R10, 0x4, R8 ;  /* 0x000000040a087825 */ /* 0x000fc800078e0208 */
[----:B--2---:R-:W-:-:S05]  /*0260*/  FADD R13, R12, R13 ;  /* 0x0000000d0c0d7221 */ /* 0x004fca0000000000 */
[----:B------:R0:W-:Y:S04]  /*0270*/  STG.E desc[UR12][R8.64+-0x20], R13 ;  /* 0xffffe00d08007986 */ /* 0x0001e8000c10190c */
[----:B------:R-:W2:Y:S04]  /*0280*/  LDG.E R12, desc[UR12][R4.64+-0x1c] ;  /* 0xffffe40c040c7981 */ /* 0x000ea8000c1e1900 */
[----:B------:R-:W2:Y:S02]  /*0290*/  LDG.E R15, desc[UR12][R6.64+-0x1c] ;  /* 0xffffe40c060f7981 */ /* 0x000ea4000c1e1900 */
[----:B--2---:R-:W-:-:S05]  /*02a0*/  FADD R15, R12, R15 ;  /* 0x0000000f0c0f7221 */ /* 0x004fca0000000000 */
[----:B------:R1:W-:Y:S04]  /*02b0*/  STG.E desc[UR12][R8.64+-0x1c], R15 ;  /* 0xffffe40f08007986 */ /* 0x0003e8000c10190c */
[----:B------:R-:W2:Y:S04]  /*02c0*/  LDG.E R12, desc[UR12][R4.64+-0x18] ;  /* 0xffffe80c040c7981 */ /* 0x000ea8000c1e1900 */
[----:B------:R-:W2:Y:S02]  /*02d0*/  LDG.E R17, desc[UR12][R6.64+-0x18] ;  /* 0xffffe80c06117981 */ /* 0x000ea4000c1e1900 */
[----:B--2---:R-:W-:-:S05]  /*02e0*/  FADD R17, R12, R17 ;  /* 0x000000110c117221 */ /* 0x004fca0000000000 */
[----:B------:R2:W-:Y:S04]  /*02f0*/  STG.E desc[UR12][R8.64+-0x18], R17 ;  /* 0xffffe81108007986 */ /* 0x0005e8000c10190c */
[----:B------:R-:W3:Y:S04]  /*0300*/  LDG.E R12, desc[UR12][R4.64+-0x14] ;  /* 0xffffec0c040c7981 */ /* 0x000ee8000c1e1900 */
[----:B------:R-:W3:Y:S02]  /*0310*/  LDG.E R19, desc[UR12][R6.64+-0x14] ;  /* 0xffffec0c06137981 */ /* 0x000ee4000c1e1900 */
[----:B---3--:R-:W-:-:S05]  /*0320*/  FADD R19, R12, R19 ;  /* 0x000000130c137221 */ /* 0x008fca0000000000 */
[----:B------:R3:W-:Y:S04]  /*0330*/  STG.E desc[UR12][R8.64+-0x14], R19 ;  /* 0xffffec1308007986 */ /* 0x0007e8000c10190c */
[----:B------:R-:W4:Y:S04]  /*0340*/  LDG.E R12, desc[UR12][R4.64+-0x10] ;  /* 0xfffff00c040c7981 */ /* 0x000f28000c1e1900 */
[----:B0-----:R-:W4:Y:S02]  /*0350*/  LDG.E R13, desc[UR12][R6.64+-0x10] ;  /* 0xfffff00c060d7981 */ /* 0x001f24000c1e1900 */
[----:B----4-:R-:W-:-:S05]  /*0360*/  FADD R13, R12, R13 ;  /* 0x0000000d0c0d7221 */ /* 0x010fca0000000000 */
[----:B------:R0:W-:Y:S04]  /*0370*/  STG.E desc[UR12][R8.64+-0x10], R13 ;  /* 0xfffff00d08007986 */ /* 0x0001e8000c10190c */
[----:B------:R-:W4:Y:S04]  /*0380*/  LDG.E R12, desc[UR12][R4.64+-0xc] ;  /* 0xfffff40c040c7981 */ /* 0x000f28000c1e1900 */
[----:B-1----:R-:W4:Y:S02]  /*0390*/  LDG.E R15, desc[UR12][R6.64+-0xc] ;  /* 0xfffff40c060f7981 */ /* 0x002f24000c1e1900 */
[----:B----4-:R-:W-:-:S05]  /*03a0*/  FADD R15, R12, R15 ;  /* 0x0000000f0c0f7221 */ /* 0x010fca0000000000 */
[----:B------:R1:W-:Y:S04]  /*03b0*/  STG.E desc[UR12][R8.64+-0xc], R15 ;  /* 0xfffff40f08007986 */ /* 0x0003e8000c10190c */
[----:B------:R-:W4:Y:S04]  /*03c0*/  LDG.E R12, desc[UR12][R4.64+-0x8] ;  /* 0xfffff80c040c7981 */ /* 0x000f28000c1e1900 */
[----:B--2---:R-:W4:Y:S02]  /*03d0*/  LDG.E R17, desc[UR12][R6.64+-0x8] ;  /* 0xfffff80c06117981 */ /* 0x004f24000c1e1900 */
[----:B----4-:R-:W-:-:S05]  /*03e0*/  FADD R17, R12, R17 ;  /* 0x000000110c117221 */ /* 0x010fca0000000000 */
[----:B------:R2:W-:Y:S04]  /*03f0*/  STG.E desc[UR12][R8.64+-0x8], R17 ;  /* 0xfffff81108007986 */ /* 0x0005e8000c10190c */
[----:B------:R-:W4:Y:S04]  /*0400*/  LDG.E R12, desc[UR12][R4.64+-0x4] ;  /* 0xfffffc0c040c7981 */ /* 0x000f28000c1e1900 */
[----:B---3--:R-:W4:Y:S02]  /*0410*/  LDG.E R19, desc[UR12][R6.64+-0x4] ;  /* 0xfffffc0c06137981 */ /* 0x008f24000c1e1900 */
[----:B----4-:R-:W-:-:S05]  /*0420*/  FADD R19, R12, R19 ;  /* 0x000000130c137221 */ /* 0x010fca0000000000 */
        /* <DEDUP_REMOVED lines=21> */
[----:B------:R-:W5:Y:S04]  /*0580*/  LDG.E R12, desc[UR12][R4.64+0x14] ;  /* 0x0000140c040c7981 */ /* 0x000f68000c1e1900 */
[----:B-1----:R-:W5:Y:S02]  /*0590*/  LDG.E R15, desc[UR12][R6.64+0x14] ;  /* 0x0000140c060f7981 */ /* 0x002f64000c1e1900 */
[----:B-----5:R-:W-:-:S05]  /*05a0*/  FADD R15, R12, R15 ;  /* 0x0000000f0c0f7221 */ /* 0x020fca0000000000 */
[----:B------:R4:W-:Y:S04]  /*05b0*/  STG.E desc[UR12][R8.64+0x14], R15 ;  /* 0x0000140f08007986 */ /* 0x0009e8000c10190c */
[----:B------:R-:W5:Y:S04]  /*05c0*/  LDG.E R12, desc[UR12][R4.64+0x18] ;  /* 0x0000180c040c7981 */ /* 0x000f68000c1e1900 */
[----:B--2---:R-:W5:Y:S01]  /*05d0*/  LDG.E R17, desc[UR12][R6.64+0x18] ;  /* 0x0000180c06117981 */ /* 0x004f62000c1e1900 */
[----:B------:R-:W-:Y:S01]  /*05e0*/  IADD3 R11, PT, PT, R11, 0x10, RZ ;  /* 0x000000100b0b7810 */ /* 0x000fe20007ffe0ff */
[----:B-----5:R-:W-:-:S05]  /*05f0*/  FADD R17, R12, R17 ;  /* 0x000000110c117221 */ /* 0x020fca0000000000 */
[----:B------:R4:W-:Y:S04]  /*0600*/  STG.E desc[UR12][R8.64+0x18], R17 ;  /* 0x0000181108007986 */ /* 0x0009e8000c10190c */
[----:B------:R-:W2:Y:S04]  /*0610*/  LDG.E R12, desc[UR12][R4.64+0x1c] ;  /* 0x00001c0c040c7981 */ /* 0x000ea8000c1e1900 */
[----:B---3--:R-:W2:Y:S01]  /*0620*/  LDG.E R19, desc[UR12][R6.64+0x1c] ;  /* 0x00001c0c06137981 */ /* 0x008ea2000c1e1900 */
[----:B------:R-:W-:Y:S02]  /*0630*/  ISETP.NE.AND P1, PT, R11, RZ, PT ;  /* 0x000000ff0b00720c */ /* 0x000fe40003f25270 */
[----:B------:R-:W-:Y:S01]  /*0640*/  IADD3 R10, PT, PT, R10, 0x10, RZ ;  /* 0x000000100a0a7810 */ /* 0x000fe20007ffe0ff */
[----:B--2---:R-:W-:-:S05]  /*0650*/  FADD R19, R12, R19 ;  /* 0x000000130c137221 */ /* 0x004fca0000000000 */
[----:B------:R4:W-:Y:S05]  /*0660*/  STG.E desc[UR12][R8.64+0x1c], R19 ;  /* 0x00001c1308007986 */ /* 0x0009ea000c10190c */
[----:B------:R-:W-:Y:S05]  /*0670*/  @P1 BRA `(.L_x_1) ;  /* 0xfffffff800cc1947 */ /* 0x000fea000383ffff */
.L_x_0:
[----:B0-----:R-:W-:Y:S05]  /*0680*/  @!P0 EXIT ;  /* 0x000000000000894d */ /* 0x001fea0003800000 */
[----:B------:R-:W-:Y:S02]  /*0690*/  ISETP.GE.U32.AND P0, PT, R14, 0x8, PT ;  /* 0x000000080e00780c */ /* 0x000fe40003f06070 */
[----:B------:R-:W-:-:S04]  /*06a0*/  LOP3.LUT R12, R2, 0x7, RZ, 0xc0, !PT ;  /* 0x00000007020c7812 */ /* 0x000fc800078ec0ff */
[----:B------:R-:W-:-:S07]  /*06b0*/  ISETP.NE.AND P1, PT, R12, RZ, PT ;  /* 0x000000ff0c00720c */ /* 0x000fce0003f25270 */
[----:B------:R-:W-:Y:S06]  /*06c0*/  @!P0 BRA `(.L_x_2) ;  /* 0x0000000000a08947 */ /* 0x000fec0003800000 */
[----:B------:R-:W0:Y:S01]  /*06d0*/  LDC.64 R4, c[0x0][0x380] ;  /* 0x0000e000ff047b82 */ /* 0x000e220000000a00 */
[----:B------:R-:W-:-:S07]  /*06e0*/  IADD3 R11, PT, PT, R0, R3, RZ ;  /* 0x00000003000b7210 */ /* 0x000fce0007ffe0ff */
[----:B------:R-:W1:Y:S08]  /*06f0*/  LDC.64 R6, c[0x0][0x388] ;  /* 0x0000e200ff067b82 */ /* 0x000e700000000a00 */
[----:B----4-:R-:W2:Y:S01]  /*0700*/  LDC.64 R8, c[0x0][0x390] ;  /* 0x0000e400ff087b82 */ /* 0x010ea20000000a00 */
[----:B0-----:R-:W-:-:S05]  /*0710*/  IMAD.WIDE R4, R11, 0x4, R4 ;  /* 0x000000040b047825 */ /* 0x001fca00078e0204 */
[----:B------:R-:W3:Y:S01]  /*0720*/  LDG.E R10, desc[UR12][R4.64] ;  /* 0x0000000c040a7981 */ /* 0x000ee2000c1e1900 */
[----:B-1----:R-:W-:-:S05]  /*0730*/  IMAD.WIDE R6, R11, 0x4, R6 ;  /* 0x000000040b067825 */ /* 0x002fca00078e0206 */
[----:B------:R-:W3:Y:S01]  /*0740*/  LDG.E R13, desc[UR12][R6.64] ;  /* 0x0000000c060d7981 */ /* 0x000ee2000c1e1900 */
[----:B--2---:R-:W-:-:S04]  /*0750*/  IMAD.WIDE R8, R11, 0x4, R8 ;  /* 0x000000040b087825 */ /* 0x004fc800078e0208 */
[----:B---3--:R-:W-:-:S05]  /*0760*/  FADD R13, R10, R13 ;  /* 0x0000000d0a0d7221 */ /* 0x008fca0000000000 */
        /* <DEDUP_REMOVED lines=25> */
[----:B------:R-:W2:Y:S04]  /*0900*/  LDG.E R10, desc[UR12][R4.64+0x1c] ;  /* 0x00001c0c040a7981 */ /* 0x000ea8000c1e1900 */
[----:B---3--:R-:W2:Y:S01]  /*0910*/  LDG.E R17, desc[UR12][R6.64+0x1c] ;  /* 0x00001c0c06117981 */ /* 0x008ea2000c1e1900 */
[----:B------:R-:W-:Y:S01]  /*0920*/  IADD3 R3, PT, PT, R3, 0x8, RZ ;  /* 0x0000000803037810 */ /* 0x000fe20007ffe0ff */
[----:B--2---:R-:W-:-:S05]  /*0930*/  FADD R17, R10, R17 ;  /* 0x000000110a117221 */ /* 0x004fca0000000000 */
[----:B------:R0:W-:Y:S02]  /*0940*/  STG.E desc[UR12][R8.64+0x1c], R17 ;  /* 0x00001c1108007986 */ /* 0x0001e4000c10190c */
.L_x_2:
[----:B------:R-:W-:Y:S05]  /*0950*/  @!P1 EXIT ;  /* 0x000000000000994d */ /* 0x000fea0003800000 */
[----:B------:R-:W-:Y:S02]  /*0960*/  ISETP.GE.U32.AND P0, PT, R12, 0x4, PT ;  /* 0x000000040c00780c */ /* 0x000fe40003f06070 */
[----:B------:R-:W-:-:S04]  /*0970*/  LOP3.LUT R2, R2, 0x3, RZ, 0xc0, !PT ;  /* 0x0000000302027812 */ /* 0x000fc800078ec0ff */
[----:B------:R-:W-:-:S07]  /*0980*/  ISETP.NE.AND P1, PT, R2, RZ, PT ;  /* 0x000000ff0200720c */ /* 0x000fce0003f25270 */
[----:B------:R-:W-:Y:S06]  /*0990*/  @!P0 BRA `(.L_x_3) ;  /* 0x0000000000608947 */ /* 0x000fec0003800000 */
[----:B------:R-:W1:Y:S01]  /*09a0*/  LDC.64 R4, c[0x0][0x380] ;  /* 0x0000e000ff047b82 */ /* 0x000e620000000a00 */
[----:B0---4-:R-:W-:-:S07]  /*09b0*/  IADD3 R13, PT, PT, R0, R3, RZ ;  /* 0x00000003000d7210 */ /* 0x011fce0007ffe0ff */
[----:B------:R-:W0:Y:S08]  /*09c0*/  LDC.64 R6, c[0x0][0x388] ;  /* 0x0000e200ff067b82 */ /* 0x000e300000000a00 */
[----:B------:R-:W2:Y:S01]  /*09d0*/  LDC.64 R8, c[0x0][0x390] ;  /* 0x0000e400ff087b82 */ /* 0x000ea20000000a00 */
[----:B-1----:R-:W-:-:S05]  /*09e0*/  IMAD.WIDE R4, R13, 0x4, R4 ;  /* 0x000000040d047825 */ /* 0x002fca00078e0204 */
[----:B------:R-:W3:Y:S01]  /*09f0*/  LDG.E R10, desc[UR12][R4.64] ;  /* 0x0000000c040a7981 */ /* 0x000ee2000c1e1900 */
[----:B0-----:R-:W-:-:S05]  /*0a00*/  IMAD.WIDE R6, R13, 0x4, R6 ;  /* 0x000000040d067825 */ /* 0x001fca00078e0206 */
        /* <DEDUP_REMOVED lines=12> */
[----:B------:R-:W2:Y:S04]  /*0ad0*/  LDG.E R10, desc[UR12][R4.64+0xc] ;  /* 0x00000c0c040a7981 */ /* 0x000ea8000c1e1900 */
[----:B------:R-:W2:Y:S01]  /*0ae0*/  LDG.E R17, desc[UR12][R6.64+0xc] ;  /* 0x00000c0c06117981 */ /* 0x000ea2000c1e1900 */
[----:B------:R-:W-:Y:S01]  /*0af0*/  IADD3 R3, PT, PT, R3, 0x4, RZ ;  /* 0x0000000403037810 */ /* 0x000fe20007ffe0ff */
[----:B--2---:R-:W-:-:S05]  /*0b00*/  FADD R17, R10, R17 ;  /* 0x000000110a117221 */ /* 0x004fca0000000000 */
[----:B------:R1:W-:Y:S02]  /*0b10*/  STG.E desc[UR12][R8.64+0xc], R17 ;  /* 0x00000c1108007986 */ /* 0x0003e4000c10190c */
.L_x_3:
[----:B------:R-:W-:Y:S05]  /*0b20*/  @!P1 EXIT ;  /* 0x000000000000994d */ /* 0x000fea0003800000 */
[----:B01--4-:R-:W0:Y:S01]  /*0b30*/  LDC.64 R8, c[0x0][0x390] ;  /* 0x0000e400ff087b82 */ /* 0x013e220000000a00 */
[----:B------:R-:W-:Y:S02]  /*0b40*/  IADD3 R15, PT, PT, R0, R3, RZ ;  /* 0x00000003000f7210 */ /* 0x000fe40007ffe0ff */
[----:B------:R-:W-:-:S05]  /*0b50*/  IADD3 R0, PT, PT, -R2, RZ, RZ ;  /* 0x000000ff02007210 */ /* 0x000fca0007ffe1ff */
[----:B------:R-:W1:Y:S08]  /*0b60*/  LDC.64 R12, c[0x0][0x380] ;  /* 0x0000e000ff0c7b82 */ /* 0x000e700000000a00 */
[----:B------:R-:W2:Y:S02]  /*0b70*/  LDC.64 R10, c[0x0][0x388] ;  /* 0x0000e200ff0a7b82 */ /* 0x000ea40000000a00 */
.L_x_4:
[----:B--2---:R-:W-:-:S04]  /*0b80*/  IMAD.WIDE R4, R15, 0x4, R10 ;  /* 0x000000040f047825 */ /* 0x004fc800078e020a */
[C---:B-1----:R-:W-:Y:S02]  /*0b90*/  IMAD.WIDE R6, R15.reuse, 0x4, R12 ;  /* 0x000000040f067825 */ /* 0x042fe400078e020c */
[----:B------:R-:W2:Y:S04]  /*0ba0*/  LDG.E R5, desc[UR12][R4.64] ;  /* 0x0000000c04057981 */ /* 0x000ea8000c1e1900 */
[----:B------:R-:W2:Y:S01]  /*0bb0*/  LDG.E R6, desc[UR12][R6.64] ;  /* 0x0000000c06067981 */ /* 0x000ea2000c1e1900 */
[----:B------:R-:W-:Y:S01]  /*0bc0*/  IADD3 R0, PT, PT, R0, 0x1, RZ ;  /* 0x0000000100007810 */ /* 0x000fe20007ffe0ff */
[C---:B0--3--:R-:W-:Y:S01]  /*0bd0*/  IMAD.WIDE R2, R15.reuse, 0x4, R8 ;  /* 0x000000040f027825 */ /* 0x049fe200078e0208 */
[----:B------:R-:W-:Y:S02]  /*0be0*/  IADD3 R15, PT, PT, R15, 0x1, RZ ;  /* 0x000000010f0f7810 */ /* 0x000fe40007ffe0ff */
[----:B------:R-:W-:Y:S01]  /*0bf0*/  ISETP.NE.AND P0, PT, R0, RZ, PT ;  /* 0x000000ff0000720c */ /* 0x000fe20003f05270 */
[----:B--2---:R-:W-:-:S05]  /*0c00*/  FADD R17, R6, R5 ;  /* 0x0000000506117221 */ /* 0x004fca0000000000 */
[----:B------:R3:W-:Y:S07]  /*0c10*/  STG.E desc[UR12][R2.64], R17 ;  /* 0x0000001102007986 */ /* 0x0007ee000c10190c */
[----:B------:R-:W-:Y:S05]  /*0c20*/  @P0 BRA `(.L_x_4) ;  /* 0xfffffffc00d40947 */ /* 0x000fea000383ffff */
[----:B------:R-:W-:Y:S05]  /*0c30*/  EXIT ;  /* 0x000000000000794d */ /* 0x000fea0003800000 */
.L_x_5:
[----:B------:R-:W-:-:S00]  /*0c40*/  BRA `(.L_x_5) ;  /* 0xfffffffc00fc7947 */ /* 0x000fc0000383ffff */
[----:B------:R-:W-:-:S00]  /*0c50*/  NOP ;  /* 0x0000000000007918 */ /* 0x000fc00000000000 */
        /* <DEDUP_REMOVED lines=10> */
.L_x_13:


//--------------------- .text._Z12addKernelColPKfS0_Pfi --------------------------
	.section	.text._Z12addKernelColPKfS0_Pfi,"ax",@progbits
	.align	128
        .global         _Z12addKernelColPKfS0_Pfi
        .type           _Z12addKernelColPKfS0_Pfi,@function
        .size           _Z12addKernelColPKfS0_Pfi,(.L_x_14 - _Z12addKernelColPKfS0_Pfi)
        .other          _Z12addKernelColPKfS0_Pfi,@"STO_CUDA_ENTRY STV_DEFAULT"
_Z12addKernelColPKfS0_Pfi:
.text._Z12addKernelColPKfS0_Pfi:
        /* <DEDUP_REMOVED lines=9> */
[C---:B------:R-:W-:Y:S01]  /*0090*/  IADD3 R2, PT, PT, R0.reuse, -0x1, RZ ;  /* 0xffffffff00027810 */ /* 0x040fe20007ffe0ff */
[----:B------:R-:W0:Y:S01]  /*00a0*/  LDCU.64 UR4, c[0x0][0x358] ;  /* 0x00006b00ff0477ac */ /* 0x000e220008000a00 */
[----:B------:R-:W-:Y:S02]  /*00b0*/  LOP3.LUT R20, R0, 0xf, RZ, 0xc0, !PT ;  /* 0x0000000f00147812 */ /* 0x000fe400078ec0ff */
[----:B------:R-:W-:Y:S01]  /*00c0*/  ISETP.GE.U32.AND P1, PT, R2, 0xf, PT ;  /* 0x0000000f0200780c */ /* 0x000fe20003f26070 */
[----:B------:R-:W-:Y:S01]  /*00d0*/  HFMA2 R2, -RZ, RZ, 0, 0 ;  /* 0x00000000ff027431 */ /* 0x000fe200000001ff */
[----:B------:R-:W-:-:S11]  /*00e0*/  ISETP.NE.AND P0, PT, R20, RZ, PT ;  /* 0x000000ff1400720c */ /* 0x000fd60003f05270 */
[----:B------:R-:W-:Y:S05]  /*00f0*/  @!P1 BRA `(.L_x_6) ;  /* 0x0000000400e89947 */ /* 0x000fea0003800000 */
[----:B------:R-:W-:Y:S02]  /*0100*/  LOP3.LUT R2, R0, 0x7ffffff0, RZ, 0xc0, !PT ;  /* 0x7ffffff000027812 */ /* 0x000fe400078ec0ff */
[----:B------:R-:W-:Y:S02]  /*0110*/  MOV R5, R3 ;  /* 0x0000000300057202 */ /* 0x000fe40000000f00 */
[----:B------:R-:W-:-:S07]  /*0120*/  IADD3 R4, PT, PT, -R2, RZ, RZ ;  /* 0x000000ff02047210 */ /* 0x000fce0007ffe1ff */
.L_x_7:
[----:B---3--:R-:W1:Y:S08]  /*0130*/  LDC.64 R14, c[0x0][0x380] ;  /* 0x0000e000ff0e7b82 */ /* 0x008e700000000a00 */
[----:B------:R-:W2:Y:S08]  /*0140*/  LDC.64 R16, c[0x0][0x388] ;  /* 0x0000e200ff107b82 */ /* 0x000eb00000000a00 */
[----:B------:R-:W3:Y:S01]  /*0150*/  LDC.64 R6, c[0x0][0x390] ;  /* 0x0000e400ff067b82 */ /* 0x000ee20000000a00 */
[----:B-1----:R-:W-:-:S05]  /*0160*/  IMAD.WIDE R14, R5, 0x4, R14 ;  /* 0x00000004050e7825 */ /* 0x002fca00078e020e */
[----:B0-----:R-:W4:Y:S01]  /*0170*/  LDG.E R8, desc[UR4][R14.64] ;  /* 0x000000040e087981 */ /* 0x001f22000c1e1900 */
[----:B--2---:R-:W-:-:S05]  /*0180*/  IMAD.WIDE R16, R5, 0x4, R16 ;  /* 0x0000000405107825 */ /* 0x004fca00078e0210 */
[----:B------:R-:W4:Y:S01]  /*0190*/  LDG.E R9, desc[UR4][R16.64] ;  /* 0x0000000410097981 */ /* 0x000f22000c1e1900 */
[----:B------:R-:W-:-:S04]  /*01a0*/  IMAD.WIDE.U32 R10, R0, 0x4, R14 ;  /* 0x00000004000a7825 */ /* 0x000fc800078e000e */
[----:B---3--:R-:W-:-:S04]  /*01b0*/  IMAD.WIDE R6, R5, 0x4, R6 ;  /* 0x0000000405067825 */ /* 0x008fc800078e0206 */
[----:B----4-:R-:W-:Y:S01]  /*01c0*/  FADD R21, R8, R9 ;  /* 0x0000000908157221 */ /* 0x010fe20000000000 */
[----:B------:R-:W-:-:S04]  /*01d0*/  IMAD.WIDE.U32 R8, R0, 0x4, R16 ;  /* 0x0000000400087825 */ /* 0x000fc800078e0010 */
[----:B------:R0:W-:Y:S04]  /*01e0*/  STG.E desc[UR4][R6.64], R21 ;  /* 0x0000001506007986 */ /* 0x0001e8000c101904 */
[----:B------:R-:W2:Y:S04]  /*01f0*/  LDG.E R18, desc[UR4][R10.64] ;  /* 0x000000040a127981 */ /* 0x000ea8000c1e1900 */
[----:B------:R-:W2:Y:S01]  /*0200*/  LDG.E R19, desc[UR4][R8.64] ;  /* 0x0000000408137981 */ /* 0x000ea2000c1e1900 */
[----:B------:R-:W-:-:S04]  /*0210*/  IMAD.WIDE.U32 R12, R0, 0x4, R6 ;  /* 0x00000004000c7825 */ /* 0x000fc800078e0006 */
[----:B------:R-:W-:-:S04]  /*0220*/  IMAD.WIDE.U32 R16, R0, 0x4, R10 ;  /* 0x0000000400107825 */ /* 0x000fc800078e000a */
[----:B------:R-:W-:-:S04]  /*0230*/  IMAD.WIDE.U32 R14, R0, 0x4, R8 ;  /* 0x00000004000e7825 */ /* 0x000fc800078e0008 */
[----:B--2---:R-:W-:-:S05]  /*0240*/  FADD R23, R18, R19 ;  /* 0x0000001312177221 */ /* 0x004fca0000000000 */
[----:B------:R1:W-:Y:S04]  /*0250*/  STG.E desc[UR4][R12.64], R23 ;  /* 0x000000170c007986 */ /* 0x0003e8000c101904 */
[----:B------:R-:W2:Y:S04]  /*0260*/  LDG.E R22, desc[UR4][R16.64] ;  /* 0x0000000410167981 */ /* 0x000ea8000c1e1900 */
[----:B------:R-:W2:Y:S01]  /*0270*/  LDG.E R25, desc[UR4][R14.64] ;  /* 0x000000040e197981 */ /* 0x000ea2000c1e1900 */
[----:B------:R-:W-:-:S04]  /*0280*/  IMAD.WIDE.U32 R18, R0, 0x4, R12 ;  /* 0x0000000400127825 */ /* 0x000fc800078e000c */
[----:B------:R-:W-:-:S04]  /*0290*/  IMAD.WIDE.U32 R10, R0, 0x4, R16 ;  /* 0x00000004000a7825 */ /* 0x000fc800078e0010 */
[----:B0-----:R-:W-:-:S04]  /*02a0*/  IMAD.WIDE.U32 R6, R0, 0x4, R14 ;  /* 0x0000000400067825 */ /* 0x001fc800078e000e */
[----:B--2---:R-:W-:-:S05]  /*02b0*/  FADD R25, R22, R25 ;  /* 0x0000001916197221 */ /* 0x004fca0000000000 */
[----:B------:R0:W-:Y:S04]  /*02c0*/  STG.E desc[UR4][R18.64], R25 ;  /* 0x0000001912007986 */ /* 0x0001e8000c101904 */
[----:B------:R-:W2:Y:S04]  /*02d0*/  LDG.E R21, desc[UR4][R10.64] ;  /* 0x000000040a157981 */ /* 0x000ea8000c1e1900 */
[----:B------:R-:W2:Y:S01]  /*02e0*/  LDG.E R22, desc[UR4][R6.64] ;  /* 0x0000000406167981 */ /* 0x000ea2000c1e1900 */
[----:B------:R-:W-:-:S04]  /*02f0*/  IMAD.WIDE.U32 R8, R0, 0x4, R18 ;  /* 0x0000000400087825 */ /* 0x000fc800078e0012 */
[----:B------:R-:W-:-:S04]  /*0300*/  IMAD.WIDE.U32 R16, R0, 0x4, R10 ;  /* 0x0000000400107825 */ /* 0x000fc800078e000a */
[----:B-1----:R-:W-:-:S04]  /*0310*/  IMAD.WIDE.U32 R12, R0, 0x4, R6 ;  /* 0x00000004000c7825 */ /* 0x002fc800078e0006 */
[----:B--2---:R-:W-:-:S05]  /*0320*/  FADD R21, R21, R22 ;  /* 0x0000001615157221 */ /* 0x004fca0000000000 */
        /* <DEDUP_REMOVED lines=8> */
[----:B------:R-:W3:Y:S04]  /*03b0*/  LDG.E R22, desc[UR4][R10.64] ;  /* 0x000000040a167981 */ /* 0x000ee8000c1e1900 */
[----:B0-----:R-:W3:Y:S01]  /*03c0*/  LDG.E R25, desc[UR4][R6.64] ;  /* 0x0000000406197981 */ /* 0x001ee2000c1e1900 */
[----:B------:R-:W-:-:S04]  /*03d0*/  IMAD.WIDE.U32 R18, R0, 0x4, R14 ;  /* 0x0000000400127825 */ /* 0x000fc800078e000e */
[----:B------:R-:W-:-:S04]  /*03e0*/  IMAD.WIDE.U32 R16, R0, 0x4, R10 ;  /* 0x0000000400107825 */ /* 0x000fc800078e000a */
[----:B-1----:R-:W-:-:S04]  /*03f0*/  IMAD.WIDE.U32 R8, R0, 0x4, R6 ;  /* 0x0000000400087825 */ /* 0x002fc800078e0006 */
[----:B---3--:R-:W-:-:S05]  /*0400*/  FADD R25, R22, R25 ;  /* 0x0000001916197221 */ /* 0x008fca0000000000 */
[----:B------:R0:W-:Y:S04]  /*0410*/  STG.E desc[UR4][R18.64], R25 ;  /* 0x0000001912007986 */ /* 0x0001e8000c101904 */
[----:B------:R-:W3:Y:S04]  /*0420*/  LDG.E R21, desc[UR4][R16.64] ;  /* 0x0000000410157981 */ /* 0x000ee8000c1e1900 */
[----:B------:R-:W3:Y:S01]  /*0430*/  LDG.E R22, desc[UR4][R8.64] ;  /* 0x0000000408167981 */ /* 0x000ee2000c1e1900 */
[----:B------:R-:W-:-:S04]  /*0440*/  IMAD.WIDE.U32 R12, R0, 0x4, R18 ;  /* 0x00000004000c7825 */ /* 0x000fc800078e0012 */
[----:B------:R-:W-:-:S04]  /*0450*/  IMAD.WIDE.U32 R10, R0, 0x4, R16 ;  /* 0x00000004000a7825 */ /* 0x000fc800078e0010 */
[----:B------:R-:W-:-:S04]  /*0460*/  IMAD.WIDE.U32 R6, R0, 0x4, R8 ;  /* 0x0000000400067825 */ /* 0x000fc800078e0008 */
[----:B---3--:R-:W-:-:S05]  /*0470*/  FADD R21, R21, R22 ;  /* 0x0000001615157221 */ /* 0x008fca0000000000 */
[----:B------:R1:W-:Y:S04]  /*0480*/  STG.E desc[UR4][R12.64], R21 ;  /* 0x000000150c007986 */ /* 0x0003e8000c101904 */
[----:B------:R-:W3:Y:S04]  /*0490*/  LDG.E R22, desc[UR4][R10.64] ;  /* 0x000000040a167981 */ /* 0x000ee8000c1e1900 */
[----:B--2---:R-:W3:Y:S01]  /*04a0*/  LDG.E R23, desc[UR4][R6.64] ;  /* 0x0000000406177981 */ /* 0x004ee2000c1e1900 */
[----:B------:R-:W-:-:S04]  /*04b0*/  IMAD.WIDE.U32 R14, R0, 0x4, R12 ;  /* 0x00000004000e7825 */ /* 0x000fc800078e000c */
[----:B------:R-:W-:-:S04]  /*04c0*/  IMAD.WIDE.U32 R16, R0, 0x4, R10 ;  /* 0x0000000400107825 */ /* 0x000fc800078e000a */
[----:B------:R-:W-:-:S04]  /*04d0*/  IMAD.WIDE.U32 R8, R0, 0x4, R6 ;  /* 0x0000000400087825 */ /* 0x000fc800078e0006 */
[----:B---3--:R-:W-:-:S05]  /*04e0*/  FADD R23, R22, R23 ;  /* 0x0000001716177221 */ /* 0x008fca0000000000 */
[----:B------:R2:W-:Y:S04]  /*04f0*/  STG.E desc[UR4][R14.64], R23 ;  /* 0x000000170e007986 */ /* 0x0005e8000c101904 */
[----:B------:R-:W3:Y:S04]  /*0500*/  LDG.E R22, desc[UR4][R16.64] ;  /* 0x0000000410167981 */ /* 0x000ee8000c1e1900 */
[----:B0-----:R-:W3:Y:S01]  /*0510*/  LDG.E R25, desc[UR4][R8.64] ;  /* 0x0000000408197981 */ /* 0x001ee2000c1e1900 */
[----:B------:R-:W-:-:S04]  /*0520*/  IMAD.WIDE.U32 R18, R0, 0x4, R14 ;  /* 0x0000000400127825 */ /* 0x000fc800078e000e */
[----:B------:R-:W-:-:S04]  /*0530*/  IMAD.WIDE.U32 R10, R0, 0x4, R16 ;  /* 0x00000004000a7825 */ /* 0x000fc800078e0010 */
[----:B------:R-:W-:-:S04]  /*0540*/  IMAD.WIDE.U32 R6, R0, 0x4, R8 ;  /* 0x0000000400067825 */ /* 0x000fc800078e0008 */
[----:B---3--:R-:W-:-:S05]  /*0550*/  FADD R25, R22, R25 ;  /* 0x0000001916197221 */ /* 0x008fca0000000000 */
[----:B------:R0:W-:Y:S04]  /*0560*/  STG.E desc[UR4][R18.64], R25 ;  /* 0x0000001912007986 */ /* 0x0001e8000c101904 */
[----:B-1----:R-:W3:Y:S04]  /*0570*/  LDG.E R21, desc[UR4][R10.64] ;  /* 0x000000040a157981 */ /* 0x002ee8000c1e1900 */
[----:B------:R-:W3:Y:S01]  /*0580*/  LDG.E R22, desc[UR4][R6.64] ;  /* 0x0000000406167981 */ /* 0x000ee2000c1e1900 */
[----:B------:R-:W-:-:S04]  /*0590*/  IMAD.WIDE.U32 R12, R0, 0x4, R18 ;  /* 0x00000004000c7825 */ /* 0x000fc800078e0012 */
[----:B--2---:R-:W-:-:S04]  /*05a0*/  IMAD.WIDE.U32 R14, R0, 0x4, R10 ;  /* 0x00000004000e7825 */ /* 0x004fc800078e000a */
[----:B------:R-:W-:-:S04]  /*05b0*/  IMAD.WIDE.U32 R8, R0, 0x4, R6 ;  /* 0x0000000400087825 */ /* 0x000fc800078e0006 */
[----:B---3--:R-:W-:-:S05]  /*05c0*/  FADD R21, R21, R22 ;  /* 0x0000001615157221 */ /* 0x008fca0000000000 */
        /* <DEDUP_REMOVED lines=11> */
[----:B-1----:R-:W-:-:S04]  /*0680*/  IMAD.WIDE.U32 R12, R0, 0x4, R10 ;  /* 0x00000004000c7825 */ /* 0x002fc800078e000a */
[----:B------:R-:W-:-:S04]  /*0690*/  IMAD.WIDE.U32 R8, R0, 0x4, R6 ;  /* 0x0000000400087825 */ /* 0x000fc800078e0006 */
        /* <DEDUP_REMOVED lines=23> */
[----:B------:R-:W2:Y:S04]  /*0810*/  LDG.E R10, desc[UR4][R10.64] ;  /* 0x000000040a0a7981 */ /* 0x000ea8000c1e1900 */
[----:B------:R-:W2:Y:S01]  /*0820*/  LDG.E R7, desc[UR4][R6.64] ;  /* 0x0000000406077981 */ /* 0x000ea2000c1e1900 */
[----:B------:R-:W-:-:S04]  /*0830*/  IADD3 R4, PT, PT, R4, 0x10, RZ ;  /* 0x0000001004047810 */ /* 0x000fc80007ffe0ff */
[----:B------:R-:W-:Y:S01]  /*0840*/  ISETP.NE.AND P1, PT, R4, RZ, PT ;  /* 0x000000ff0400720c */ /* 0x000fe20003f25270 */
[C---:B-1----:R-:W-:Y:S01]  /*0850*/  IMAD.WIDE.U32 R14, R0.reuse, 0x4, R18 ;  /* 0x00000004000e7825 */ /* 0x042fe200078e0012 */
[----:B------:R-:W-:-:S03]  /*0860*/  LEA R5, R0, R5, 0x4 ;  /* 0x0000000500057211 */ /* 0x000fc600078e20ff */
[----:B--2---:R-:W-:-:S05]  /*0870*/  FADD R17, R10, R7 ;  /* 0x000000070a117221 */ /* 0x004fca0000000000 */
[----:B------:R3:W-:Y:S03]  /*0880*/  STG.E desc[UR4][R14.64], R17 ;  /* 0x000000110e007986 */ /* 0x0007e6000c101904 */
[----:B------:R-:W-:Y:S05]  /*0890*/  @P1 BRA `(.L_x_7) ;  /* 0xfffffff800241947 */ /* 0x000fea000383ffff */
.L_x_6:
[----:B0-----:R-:W-:Y:S05]  /*08a0*/  @!P0 EXIT ;  /* 0x000000000000894d */ /* 0x001fea0003800000 */
[----:B------:R-:W-:Y:S02]  /*08b0*/  ISETP.GE.U32.AND P0, PT, R20, 0x8, PT ;  /* 0x000000081400780c */ /* 0x000fe40003f06070 */
[----:B---3--:R-:W-:-:S04]  /*08c0*/  LOP3.LUT R18, R0, 0x7, RZ, 0xc0, !PT ;  /* 0x0000000700127812 */ /* 0x008fc800078ec0ff */
[----:B------:R-:W-:-:S07]  /*08d0*/  ISETP.NE.AND P1, PT, R18, RZ, PT ;  /* 0x000000ff1200720c */ /* 0x000fce0003f25270 */
[----:B------:R-:W-:Y:S06]  /*08e0*/  @!P0 BRA `(.L_x_8) ;  /* 0x0000000000f48947 */ /* 0x000fec0003800000 */
[----:B------:R-:W0:Y:S01]  /*08f0*/  LDC.64 R4, c[0x0][0x380] ;  /* 0x0000e000ff047b82 */ /* 0x000e220000000a00 */
[----:B------:R-:W-:-:S07]  /*0900*/  IMAD R11, R2, R0, R3 ;  /* 0x00000000020b7224 */ /* 0x000fce00078e0203 */
[----:B------:R-:W1:Y:S08]  /*0910*/  LDC.64 R6, c[0x0][0x388] ;  /* 0x0000e200ff067b82 */ /* 0x000e700000000a00 */
[----:B------:R-:W2:Y:S01]  /*0920*/  LDC.64 R8, c[0x0][0x390] ;  /* 0x0000e400ff087b82 */ /* 0x000ea20000000a00 */
[----:B0-----:R-:W-:-:S05]  /*0930*/  IMAD.WIDE R4, R11, 0x4, R4 ;  /* 0x000000040b047825 */ /* 0x001fca00078e0204 */
[----:B------:R-:W3:Y:S01]  /*0940*/  LDG.E R10, desc[UR4][R4.64] ;  /* 0x00000004040a7981 */ /* 0x000ee2000c1e1900 */
[----:B-1----:R-:W-:-:S05]  /*0950*/  IMAD.WIDE R6, R11, 0x4, R6 ;  /* 0x000000040b067825 */ /* 0x002fca00078e0206 */
[----:B------:R-:W3:Y:S01]  /*0960*/  LDG.E R13, desc[UR4][R6.64] ;  /* 0x00000004060d7981 */ /* 0x000ee2000c1e1900 */
[----:B--2---:R-:W-:-:S04]  /*0970*/  IMAD.WIDE R8, R11, 0x4, R8 ;  /* 0x000000040b087825 */ /* 0x004fc800078e0208 */
[----:B---3--:R-:W-:Y:S01]  /*0980*/  FADD R19, R10, R13 ;  /* 0x0000000d0a137221 */ /* 0x008fe20000000000 */
[----:B------:R-:W-:-:S04]  /*0990*/  IMAD.WIDE.U32 R10, R0, 0x4, R4 ;  /* 0x00000004000a7825 */ /* 0x000fc800078e0004 */
[C---:B------:R-:W-:Y:S01]  /*09a0*/  IMAD.WIDE.U32 R12, R0.reuse, 0x4, R6 ;  /* 0x00000004000c7825 */ /* 0x040fe200078e0006 */
        /* <DEDUP_REMOVED lines=11> */
[----:B0-----:R-:W-:-:S04]  /*0a60*/  IMAD.WIDE.U32 R8, R0, 0x4, R4 ;  /* 0x0000000400087825 */ /* 0x001fc800078e0004 */
[----:B------:R-:W-:-:S04]  /*0a70*/  IMAD.WIDE.U32 R10, R0, 0x4, R6 ;  /* 0x00000004000a7825 */ /* 0x000fc800078e0006 */
        /* <DEDUP_REMOVED lines=10> */
[----:B-1----:R-:W3:Y:S01]  /*0b20*/  LDG.E R21, desc[UR4][R6.64] ;  /* 0x0000000406157981 */ /* 0x002ee2000c1e1900 */
        /* <DEDUP_REMOVED lines=12> */
[----:B--2---:R-:W2:Y:S04]  /*0bf0*/  LDG.E R19, desc[UR4][R4.64] ;  /* 0x0000000404137981 */ /* 0x004ea8000c1e1900 */
[----:B------:R-:W2:Y:S01]  /*0c00*/  LDG.E R20, desc[UR4][R6.64] ;  /* 0x0000000406147981 */ /* 0x000ea2000c1e1900 */
[----:B------:R-:W-:-:S04]  /*0c10*/  IMAD.WIDE.U32 R12, R0, 0x4, R16 ;  /* 0x00000004000c7825 */ /* 0x000fc800078e0010 */
[----:B------:R-:W-:-:S04]  /*0c20*/  IMAD.WIDE.U32 R8, R0, 0x4, R4 ;  /* 0x0000000400087825 */ /* 0x000fc800078e0004 */
[----:B------:R-:W-:-:S04]  /*0c30*/  IMAD.WIDE.U32 R10, R0, 0x4, R6 ;  /* 0x00000004000a7825 */ /* 0x000fc800078e0006 */
[----:B--2---:R-:W-:-:S05]  /*0c40*/  FADD R19, R19, R20 ;  /* 0x0000001413137221 */ /* 0x004fca0000000000 */
[----:B------:R2:W-:Y:S04]  /*0c50*/  STG.E desc[UR4][R12.64], R19 ;  /* 0x000000130c007986 */ /* 0x0005e8000c101904 */
[----:B------:R-:W0:Y:S04]  /*0c60*/  LDG.E R8, desc[UR4][R8.64] ;  /* 0x0000000408087981 */ /* 0x000e28000c1e1900 */
[----:B------:R-:W0:Y:S01]  /*0c70*/  LDG.E R11, desc[UR4][R10.64] ;  /* 0x000000040a0b7981 */ /* 0x000e22000c1e1900 */
[----:B-1----:R-:W-:Y:S01]  /*0c80*/  IMAD.WIDE.U32 R14, R0, 0x4, R12 ;  /* 0x00000004000e7825 */ /* 0x002fe200078e000c */
[----:B------:R-:W-:-:S03]  /*0c90*/  IADD3 R2, PT, PT, R2, 0x8, RZ ;  /* 0x0000000802027810 */ /* 0x000fc60007ffe0ff */
[----:B0-----:R-:W-:-:S05]  /*0ca0*/  FADD R17, R8, R11 ;  /* 0x0000000b08117221 */ /* 0x001fca0000000000 */
[----:B------:R2:W-:Y:S02]  /*0cb0*/  STG.E desc[UR4][R14.64], R17 ;  /* 0x000000110e007986 */ /* 0x0005e4000c101904 */
.L_x_8:
[----:B------:R-:W-:Y:S05]  /*0cc0*/  @!P1 EXIT ;  /* 0x000000000000994d */ /* 0x000fea0003800000 */
[----:B------:R-:W-:Y:S02]  /*0cd0*/  ISETP.GE.U32.AND P0, PT, R18, 0x4, PT ;  /* 0x000000041200780c */ /* 0x000fe40003f06070 */
[----:B------:R-:W-:-:S04]  /*0ce0*/  LOP3.LUT R4, R0, 0x3, RZ, 0xc0, !PT ;  /* 0x0000000300047812 */ /* 0x000fc800078ec0ff */
[----:B------:R-:W-:-:S07]  /*0cf0*/  ISETP.NE.AND P1, PT, R4, RZ, PT ;  /* 0x000000ff0400720c */ /* 0x000fce0003f25270 */
[----:B------:R-:W-:Y:S06]  /*0d00*/  @!P0 BRA `(.L_x_9) ;  /* 0x0000000000848947 */ /* 0x000fec0003800000 */
[----:B------:R-:W0:Y:S01]  /*0d10*/  LDC.64 R6, c[0x0][0x380] ;  /* 0x0000e000ff067b82 */ /* 0x000e220000000a00 */
[----:B--2---:R-:W-:-:S07]  /*0d20*/  IMAD R13, R2, R0, R3 ;  /* 0x00000000020d7224 */ /* 0x004fce00078e0203 */
[----:B------:R-:W1:Y:S08]  /*0d30*/  LDC.64 R8, c[0x0][0x388] ;  /* 0x0000e200ff087b82 */ /* 0x000e700000000a00 */
[----:B------:R-:W2:Y:S01]  /*0d40*/  LDC.64 R10, c[0x0][0x390] ;  /* 0x0000e400ff0a7b82 */ /* 0x000ea20000000a00 */
[----:B0-----:R-:W-:-:S05]  /*0d50*/  IMAD.WIDE R6, R13, 0x4, R6 ;  /* 0x000000040d067825 */ /* 0x001fca00078e0206 */
[----:B------:R-:W3:Y:S01]  /*0d60*/  LDG.E R5, desc[UR4][R6.64] ;  /* 0x0000000406057981 */ /* 0x000ee2000c1e1900 */
[----:B-1----:R-:W-:-:S05]  /*0d70*/  IMAD.WIDE R8, R13, 0x4, R8 ;  /* 0x000000040d087825 */ /* 0x002fca00078e0208 */
[----:B------:R-:W3:Y:S01]  /*0d80*/  LDG.E R12, desc[UR4][R8.64] ;  /* 0x00000004080c7981 */ /* 0x000ee2000c1e1900 */
[----:B------:R-:W-:-:S04]  /*0d90*/  IMAD.WIDE.U32 R14, R0, 0x4, R8 ;  /* 0x00000004000e7825 */ /* 0x000fc800078e0008 */
[----:B--2---:R-:W-:-:S04]  /*0da0*/  IMAD.WIDE R10, R13, 0x4, R10 ;  /* 0x000000040d0a7825 */ /* 0x004fc800078e020a */
[----:B---3--:R-:W-:Y:S01]  /*0db0*/  FADD R5, R5, R12 ;  /* 0x0000000c05057221 */ /* 0x008fe20000000000 */
        /* <DEDUP_REMOVED lines=18> */
[----:B------:R-:W-:Y:S01]  /*0ee0*/  IMAD.WIDE.U32 R14, R0, 0x4, R18 ;  /* 0x00000004000e7825 */ /* 0x000fe200078e0012 */
[----:B------:R-:W-:-:S03]  /*0ef0*/  IADD3 R2, PT, PT, R2, 0x4, RZ ;  /* 0x0000000402027810 */ /* 0x000fc60007ffe0ff */
[----:B--2---:R-:W-:-:S05]  /*0f00*/  FADD R5, R10, R13 ;  /* 0x0000000d0a057221 */ /* 0x004fca0000000000 */
[----:B------:R1:W-:Y:S02]  /*0f10*/  STG.E desc[UR4][R14.64], R5 ;  /* 0x000000050e007986 */ /* 0x0003e4000c101904 */
.L_x_9:
[----:B------:R-:W-:Y:S05]  /*0f20*/  @!P1 EXIT ;  /* 0x000000000000994d */ /* 0x000fea0003800000 */
[----:B------:R-:W0:Y:S01]  /*0f30*/  LDC.64 R6, c[0x0][0x390] ;  /* 0x0000e400ff067b82 */ /* 0x000e220000000a00 */
[----:B-12---:R-:W-:Y:S01]  /*0f40*/  IMAD R15, R2, R0, R3 ;  /* 0x00000000020f7224 */ /* 0x006fe200078e0203 */
[----:B------:R-:W-:-:S06]  /*0f50*/  IADD3 R14, PT, PT, -R4, RZ, RZ ;  /* 0x000000ff040e7210 */ /* 0x000fcc0007ffe1ff */
[----:B------:R-:W1:Y:S08]  /*0f60*/  LDC.64 R8, c[0x0][0x380] ;  /* 0x0000e000ff087b82 */ /* 0x000e700000000a00 */
[----:B------:R-:W2:Y:S02]  /*0f70*/  LDC.64 R10, c[0x0][0x388] ;  /* 0x0000e200ff0a7b82 */ /* 0x000ea40000000a00 */
.L_x_10:
[----:B--2---:R-:W-:-:S04]  /*0f80*/  IMAD.WIDE R4, R15, 0x4, R10 ;  /* 0x000000040f047825 */ /* 0x004fc800078e020a */
[C---:B-1----:R-:W-:Y:S02]  /*0f90*/  IMAD.WIDE R12, R15.reuse, 0x4, R8 ;  /* 0x000000040f0c7825 */ /* 0x042fe400078e0208 */
[----:B------:R-:W2:Y:S04]  /*0fa0*/  LDG.E R5, desc[UR4][R4.64] ;  /* 0x0000000404057981 */ /* 0x000ea8000c1e1900 */
[----:B------:R-:W2:Y:S01]  /*0fb0*/  LDG.E R12, desc[UR4][R12.64] ;  /* 0x000000040c0c7981 */ /* 0x000ea2000c1e1900 */
[----:B------:R-:W-:Y:S01]  /*0fc0*/  IADD3 R14, PT, PT, R14, 0x1, RZ ;  /* 0x000000010e0e7810 */ /* 0x000fe20007ffe0ff */
[C---:B0--3--:R-:W-:Y:S01]  /*0fd0*/  IMAD.WIDE R2, R15.reuse, 0x4, R6 ;  /* 0x000000040f027825 */ /* 0x049fe200078e0206 */
[----:B------:R-:W-:Y:S02]  /*0fe0*/  IADD3 R15, PT, PT, R15, R0, RZ ;  /* 0x000000000f0f7210 */ /* 0x000fe40007ffe0ff */
[----:B------:R-:W-:Y:S01]  /*0ff0*/  ISETP.NE.AND P0, PT, R14, RZ, PT ;  /* 0x000000ff0e00720c */ /* 0x000fe20003f05270 */
[----:B--2---:R-:W-:-:S05]  /*1000*/  FADD R17, R12, R5 ;  /* 0x000000050c117221 */ /* 0x004fca0000000000 */
[----:B------:R3:W-:Y:S07]  /*1010*/  STG.E desc[UR4][R2.64], R17 ;  /* 0x0000001102007986 */ /* 0x0007ee000c101904 */
[----:B------:R-:W-:Y:S05]  /*1020*/  @P0 BRA `(.L_x_10) ;  /* 0xfffffffc00d40947 */ /* 0x000fea000383ffff */
[----:B------:R-:W-:Y:S05]  /*1030*/  EXIT ;  /* 0x000000000000794d */ /* 0x000fea0003800000 */
.L_x_11:
        /* <DEDUP_REMOVED lines=12> */
.L_x_14:


//--------------------- .text._Z16addKernelOne2OnePKfS0_Pfi --------------------------
	.section	.text._Z16addKernelOne2OnePKfS0_Pfi,"ax",@progbits
	.align	128
        .global         _Z16addKernelOne2OnePKfS0_Pfi
        .type           _Z16addKernelOne2OnePKfS0_Pfi,@function
        .size           _Z16addKernelOne2OnePKfS0_Pfi,(.L_x_15 - _Z16addKernelOne2OnePKfS0_Pfi)
        .other          _Z16addKernelOne2OnePKfS0_Pfi,@"STO_CUDA_ENTRY STV_DEFAULT"
_Z16addKernelOne2OnePKfS0_Pfi:
.text._Z16addKernelOne2OnePKfS0_Pfi:
[----:B------:R-:W-:Y:S01]  /*0000*/  LDC R1, c[0x0][0x37c] ;  /* 0x0000df00ff017b82 */ /* 0x000fe20000000800 */
[----:B------:R-:W0:Y:S07]  /*0010*/  S2R R3, SR_TID.X ;  /* 0x0000000000037919 */ /* 0x000e2e0000002100 */
[----:B------:R-:W0:Y:S01]  /*0020*/  LDC R0, c[0x0][0x360] ;  /* 0x0000d800ff007b82 */ /* 0x000e220000000800 */
[----:B------:R-:W1:Y:S01]  /*0030*/  LDCU UR6, c[0x0][0x398] ;  /* 0x00007300ff0677ac */ /* 0x000e620008000800 */
[----:B------:R-:W2:Y:S06]  /*0040*/  S2R R2, SR_TID.Y ;  /* 0x0000000000027919 */ /* 0x000eac0000002200 */
[----:B------:R-:W0:Y:S08]  /*0050*/  S2UR UR4, SR_CTAID.X ;  /* 0x00000000000479c3 */ /* 0x000e300000002500 */
[----:B------:R-:W2:Y:S08]  /*0060*/  S2UR UR5, SR_CTAID.Y ;  /* 0x00000000000579c3 */ /* 0x000eb00000002600 */
[----:B------:R-:W2:Y:S01]  /*0070*/  LDC R7, c[0x0][0x364] ;  /* 0x0000d900ff077b82 */ /* 0x000ea20000000800 */
[----:B0-----:R-:W-:-:S02]  /*0080*/  IMAD R0, R0, UR4, R3 ;  /* 0x0000000400007c24 */ /* 0x001fc4000f8e0203 */
[----:B--2---:R-:W-:-:S05]  /*0090*/  IMAD R7, R7, UR5, R2 ;  /* 0x0000000507077c24 */ /* 0x004fca000f8e0202 */
[----:B------:R-:W-:-:S04]  /*00a0*/  VIMNMX R2, PT, PT, R0, R7, !PT ;  /* 0x0000000700027248 */ /* 0x000fc80007fe0100 */
[----:B-1----:R-:W-:-:S13]  /*00b0*/  ISETP.GE.AND P0, PT, R2, UR6, PT ;  /* 0x0000000602007c0c */ /* 0x002fda000bf06270 */
[----:B------:R-:W-:Y:S05]  /*00c0*/  @P0 EXIT ;  /* 0x000000000000094d */ /* 0x000fea0003800000 */
[----:B------:R-:W0:Y:S01]  /*00d0*/  LDC.64 R2, c[0x0][0x380] ;  /* 0x0000e000ff027b82 */ /* 0x000e220000000a00 */
[----:B------:R-:W1:Y:S01]  /*00e0*/  LDCU.64 UR4, c[0x0][0x358] ;  /* 0x00006b00ff0477ac */ /* 0x000e620008000a00 */
[----:B------:R-:W-:-:S06]  /*00f0*/  IMAD R9, R7, UR6, R0 ;  /* 0x0000000607097c24 */ /* 0x000fcc000f8e0200 */
[----:B------:R-:W2:Y:S08]  /*0100*/  LDC.64 R4, c[0x0][0x388] ;  /* 0x0000e200ff047b82 */ /* 0x000eb00000000a00 */
[----:B------:R-:W3:Y:S01]  /*0110*/  LDC.64 R6, c[0x0][0x390] ;  /* 0x0000e400ff067b82 */ /* 0x000ee20000000a00 */
[----:B0-----:R-:W-:-:S06]  /*0120*/  IMAD.WIDE R2, R9, 0x4, R2 ;  /* 0x0000000409027825 */ /* 0x001fcc00078e0202 */
[----:B-1----:R-:W4:Y:S01]  /*0130*/  LDG.E R2, desc[UR4][R2.64] ;  /* 0x0000000402027981 */ /* 0x002f22000c1e1900 */
[----:B--2---:R-:W-:-:S06]  /*0140*/  IMAD.WIDE R4, R9, 0x4, R4 ;  /* 0x0000000409047825 */ /* 0x004fcc00078e0204 */
[----:B------:R-:W4:Y:S01]  /*0150*/  LDG.E R5, desc[UR4][R4.64] ;  /* 0x0000000404057981 */ /* 0x000f22000c1e1900 */
[----:B---3--:R-:W-:-:S04]  /*0160*/  IMAD.WIDE R6, R9, 0x4, R6 ;  /* 0x0000000409067825 */ /* 0x008fc800078e0206 */
[----:B----4-:R-:W-:-:S05]  /*0170*/  FADD R9, R2, R5 ;  /* 0x0000000502097221 */ /* 0x010fca0000000000 */
[----:B------:R-:W-:Y:S01]  /*0180*/  STG.E desc[UR4][R6.64], R9 ;  /* 0x0000000906007986 */ /* 0x000fe2000c101904 */
[----:B------:R-:W-:Y:S05]  /*0190*/  EXIT ;  /* 0x000000000000794d */ /* 0x000fea0003800000 */
.L_x_12:
        /* <DEDUP_REMOVED lines=14> */
.L_x_15:


//--------------------- .nv.shared.reserved.0     --------------------------
	.section	.nv.shared.reserved.0,"aw",@nobits
	.weak		__nv_reservedSMEM_offset_0_alias
	.size		__nv_reservedSMEM_offset_0_alias, 0, 64
	.other		__nv_reservedSMEM_offset_0_alias,@"STO_CUDA_RESERVED_SHARED STV_DEFAULT"
__nv_reservedSMEM_offset_0_alias:
	.zero		0
	.zero		64


//--------------------- .nv.constant0._Z12addKernelRowPKfS0_Pfi --------------------------
	.section	.nv.constant0._Z12addKernelRowPKfS0_Pfi,"a",@progbits
	.sectionflags	@""
	.align	4
.nv.constant0._Z12addKernelRowPKfS0_Pfi:
	.zero		924


//--------------------- .nv.constant0._Z12addKernelColPKfS0_Pfi --------------------------
	.section	.nv.constant0._Z12addKernelColPKfS0_Pfi,"a",@progbits
	.sectionflags	@""
	.align	4
.nv.constant0._Z12addKernelColPKfS0_Pfi:
	.zero		924


//--------------------- .nv.constant0._Z16addKernelOne2OnePKfS0_Pfi --------------------------
	.section	.nv.constant0._Z16addKernelOne2OnePKfS0_Pfi,"a",@progbits
	.sectionflags	@""
	.align	4
.nv.constant0._Z16addKernelOne2OnePKfS0_Pfi:
	.zero		924


//--------------------- SYMBOLS --------------------------

	.type		.nv.reservedSmem.offset0,@object
	.size		.nv.reservedSmem.offset0,0x4
